// auto-generated by cutlass_sweep.gemm — config: {"arch": "sm_100", "cluster_m": 1, "cluster_n": 2, "dtype": "bf16", "stages": 4, "tile_k": 128, "tile_m": 64, "tile_n": 64}
#include "cutlass/cutlass.h"
#include "cutlass/gemm/collective/collective_builder.hpp"
#include "cutlass/gemm/device/gemm_universal_adapter.h"
#include "cutlass/gemm/kernel/gemm_universal.hpp"
#include "cutlass/epilogue/collective/collective_builder.hpp"

using ElemA = cutlass::bfloat16_t;
using ElemB = cutlass::bfloat16_t;
using ElemCD = cutlass::bfloat16_t;
using Acc  = float;
using TileShape    = cute::Shape<cute::_64, cute::_64, cute::_128>;
using ClusterShape = cute::Shape<cute::_1, cute::_2, cute::_1>;

using CollectiveEpilogue = typename cutlass::epilogue::collective::CollectiveBuilder<
    cutlass::arch::Sm100, cutlass::arch::OpClassTensorOp,
    TileShape, ClusterShape,
    cutlass::epilogue::collective::EpilogueTileAuto,
    Acc, Acc,
    ElemCD, cutlass::layout::RowMajor, 128 / cutlass::sizeof_bits<ElemCD>::value,
    ElemCD, cutlass::layout::RowMajor, 128 / cutlass::sizeof_bits<ElemCD>::value,
    cutlass::epilogue::collective::EpilogueScheduleAuto
  >::CollectiveOp;

using CollectiveMainloop = typename cutlass::gemm::collective::CollectiveBuilder<
    cutlass::arch::Sm100, cutlass::arch::OpClassTensorOp,
    ElemA, cutlass::layout::RowMajor, 128 / cutlass::sizeof_bits<ElemA>::value,
    ElemB, cutlass::layout::ColumnMajor, 128 / cutlass::sizeof_bits<ElemB>::value,
    Acc,
    TileShape, ClusterShape,
    cutlass::gemm::collective::StageCount<4>,
    cutlass::gemm::collective::KernelScheduleAuto
  >::CollectiveOp;

using GemmKernel = cutlass::gemm::kernel::GemmUniversal<
    cute::Shape<int,int,int,int>,
    CollectiveMainloop,
    CollectiveEpilogue
>;
using Gemm = cutlass::gemm::device::GemmUniversalAdapter<GemmKernel>;

// Force the device kernel symbol into the cubin without needing a host main.
auto* _anchor = &cutlass::device_kernel<GemmKernel>;


// ===== COMPILED SASS (sm_100a) =====

	.target	sm_100a

	.elftype	@"ET_EXEC"


//--------------------- .note.nv.tkinfo           --------------------------
	.section	.note.nv.tkinfo,"",@"SHT_NOTE"
	.sectionflags	@"SHF_NOTE_NV_TKINFO"
	.tkinfo
        /*0018*/ 	.word	0x00000002
        /*0030*/ 	.string	""
        /*0030*/ 	.string	"ptxas"
        /*0030*/ 	.string	"Cuda compilation tools, release 13.0, V13.0.88"
        /*0030*/ 	.string	"Build cuda_13.0.r13.0/compiler.36424714_0"
        /*0030*/ 	.string	"-arch sm_100a -m 64 "



//--------------------- .note.nv.cuinfo           --------------------------
	.section	.note.nv.cuinfo,"",@"SHT_NOTE"
	.sectionflags	@"SHF_NOTE_NV_CUINFO"
        /*0018*/ 	.short	0x0002
        /*001a*/ 	.short	0x0064
        /*001c*/ 	.short	0x0082
	.zero		2


//--------------------- .nv.info                  --------------------------
	.section	.nv.info,"",@"SHT_CUDA_INFO"
	.align	4


	//----- nvinfo : EIATTR_REGCOUNT
	.align		4
        /*0000*/ 	.byte	0x04, 0x2f
        /*0002*/ 	.short	(.L_19 - .L_18)
	.align		4
.L_18:
        /*0004*/ 	.word	index@(_ZN7cutlass13device_kernelINS_4gemm6kernel13GemmUniversalIN4cute5tupleIJiiiiEEENS1_10collective13CollectiveMmaINS1_35MainloopSm100TmaUmmaWarpSpecializedILi4ELi2ELi4ENS5_IJNS4_1CILi1EEENSA_ILi2EEESB_EEEEENS5_IJNSA_ILi64EEESF_NSA_ILi128EEEEEENS_10bfloat16_tENS5_IJlSB_lEEESI_SJ_NS4_8TiledMMAINS4_8MMA_AtomIJNS4_20SM100_MMA_F16BF16_SSISI_SI_fLi64ELi64ELNS4_4UMMA5MajorE0ELSO_0ELNSN_7ScaleInE0ELSP_0EEEEEENS4_6LayoutINS5_IJSB_SB_SB_EEENS5_IJNSA_ILi0EEESU_SU_EEEEENS5_IJNS4_10UnderscoreESX_SX_EEEEENS4_23SM90_TMA_LOAD_MULTICASTENS4_14ComposedLayoutINS4_7SwizzleILi3ELi4ELi3EEENS4_18smem_ptr_flag_bitsILi16EEENSS_INS5_IJNSA_ILi8EEESF_EEENS5_IJSF_SB_EEEEEEEvNS4_8identityENS4_13SM90_TMA_LOADES1A_vS1B_EENS_8epilogue10collective18CollectiveEpilogueINS1E_23Sm100TmaWarpSpecializedILi3ELi2ELi16ELb1ELb0EEEJSH_NS5_IJNSS_ISF_SB_EENSS_INSA_ILi32EEESB_EEEEESI_SJ_SI_SJ_NS1E_6fusion15FusionCallbacksIS1I_NS1N_17LinearCombinationISI_fSI_fLNS_15FloatRoundStyleE2EEESH_S1M_JEEENS4_5SM1004TMEM4LOAD26SM100_TMEM_LOAD_16dp256b4xES1C_NS11_INS12_ILi2ELi4ELi3EEES15_NSS_INS5_IJS16_S1K_EEENS5_IJS1K_SB_EEEEEEENS4_17SM75_U32x4_LDSM_NENS4_14SM90_TMA_STOREES21_NS4_17SM90_U32x4_STSM_NENS4_39AutoVectorizingCopyWithAssumedAlignmentILi128EEEEEEvvEEEEvNT_6ParamsE)
        /*0008*/ 	.word	0x00000045


	//----- nvinfo : EIATTR_FRAME_SIZE
	.align		4
.L_19:
        /*000c*/ 	.byte	0x04, 0x11
        /*000e*/ 	.short	(.L_21 - .L_20)
	.align		4
.L_20:
        /*0010*/ 	.word	index@($__internal_2_$__cuda_sm10x_tcgen05_guardrail_trap_unallocated_columns_being_dealloced)
        /*0014*/ 	.word	0x00000000


	//----- nvinfo : EIATTR_FRAME_SIZE
	.align		4
.L_21:
        /*0018*/ 	.byte	0x04, 0x11
        /*001a*/ 	.short	(.L_23 - .L_22)
	.align		4
.L_22:
        /*001c*/ 	.word	index@($__internal_1_$__cuda_sm10x_tcgen05_guardrail_trap_phase_invalid_during_alloc)
        /*0020*/ 	.word	0x00000000


	//----- nvinfo : EIATTR_FRAME_SIZE
	.align		4
.L_23:
        /*0024*/ 	.byte	0x04, 0x11
        /*0026*/ 	.short	(.L_25 - .L_24)
	.align		4
.L_24:
        /*0028*/ 	.word	index@($__internal_0_$__cuda_sm10x_tcgen05_guardrail_trap_col_being_dealloced_not_returned_by_alloc)
        /*002c*/ 	.word	0x00000000


	//----- nvinfo : EIATTR_FRAME_SIZE
	.align		4
.L_25:
        /*0030*/ 	.byte	0x04, 0x11
        /*0032*/ 	.short	(.L_27 - .L_26)
	.align		4
.L_26:
        /*0034*/ 	.word	index@(_ZN7cutlass13device_kernelINS_4gemm6kernel13GemmUniversalIN4cute5tupleIJiiiiEEENS1_10collective13CollectiveMmaINS1_35MainloopSm100TmaUmmaWarpSpecializedILi4ELi2ELi4ENS5_IJNS4_1CILi1EEENSA_ILi2EEESB_EEEEENS5_IJNSA_ILi64EEESF_NSA_ILi128EEEEEENS_10bfloat16_tENS5_IJlSB_lEEESI_SJ_NS4_8TiledMMAINS4_8MMA_AtomIJNS4_20SM100_MMA_F16BF16_SSISI_SI_fLi64ELi64ELNS4_4UMMA5MajorE0ELSO_0ELNSN_7ScaleInE0ELSP_0EEEEEENS4_6LayoutINS5_IJSB_SB_SB_EEENS5_IJNSA_ILi0EEESU_SU_EEEEENS5_IJNS4_10UnderscoreESX_SX_EEEEENS4_23SM90_TMA_LOAD_MULTICASTENS4_14ComposedLayoutINS4_7SwizzleILi3ELi4ELi3EEENS4_18smem_ptr_flag_bitsILi16EEENSS_INS5_IJNSA_ILi8EEESF_EEENS5_IJSF_SB_EEEEEEEvNS4_8identityENS4_13SM90_TMA_LOADES1A_vS1B_EENS_8epilogue10collective18CollectiveEpilogueINS1E_23Sm100TmaWarpSpecializedILi3ELi2ELi16ELb1ELb0EEEJSH_NS5_IJNSS_ISF_SB_EENSS_INSA_ILi32EEESB_EEEEESI_SJ_SI_SJ_NS1E_6fusion15FusionCallbacksIS1I_NS1N_17LinearCombinationISI_fSI_fLNS_15FloatRoundStyleE2EEESH_S1M_JEEENS4_5SM1004TMEM4LOAD26SM100_TMEM_LOAD_16dp256b4xES1C_NS11_INS12_ILi2ELi4ELi3EEES15_NSS_INS5_IJS16_S1K_EEENS5_IJS1K_SB_EEEEEEENS4_17SM75_U32x4_LDSM_NENS4_14SM90_TMA_STOREES21_NS4_17SM90_U32x4_STSM_NENS4_39AutoVectorizingCopyWithAssumedAlignmentILi128EEEEEEvvEEEEvNT_6ParamsE)
        /*0038*/ 	.word	0x00000000


	//----- nvinfo : EIATTR_MIN_STACK_SIZE
	.align		4
.L_27:
        /*003c*/ 	.byte	0x04, 0x12
        /*003e*/ 	.short	(.L_29 - .L_28)
	.align		4
.L_28:
        /*0040*/ 	.word	index@(_ZN7cutlass13device_kernelINS_4gemm6kernel13GemmUniversalIN4cute5tupleIJiiiiEEENS1_10collective13CollectiveMmaINS1_35MainloopSm100TmaUmmaWarpSpecializedILi4ELi2ELi4ENS5_IJNS4_1CILi1EEENSA_ILi2EEESB_EEEEENS5_IJNSA_ILi64EEESF_NSA_ILi128EEEEEENS_10bfloat16_tENS5_IJlSB_lEEESI_SJ_NS4_8TiledMMAINS4_8MMA_AtomIJNS4_20SM100_MMA_F16BF16_SSISI_SI_fLi64ELi64ELNS4_4UMMA5MajorE0ELSO_0ELNSN_7ScaleInE0ELSP_0EEEEEENS4_6LayoutINS5_IJSB_SB_SB_EEENS5_IJNSA_ILi0EEESU_SU_EEEEENS5_IJNS4_10UnderscoreESX_SX_EEEEENS4_23SM90_TMA_LOAD_MULTICASTENS4_14ComposedLayoutINS4_7SwizzleILi3ELi4ELi3EEENS4_18smem_ptr_flag_bitsILi16EEENSS_INS5_IJNSA_ILi8EEESF_EEENS5_IJSF_SB_EEEEEEEvNS4_8identityENS4_13SM90_TMA_LOADES1A_vS1B_EENS_8epilogue10collective18CollectiveEpilogueINS1E_23Sm100TmaWarpSpecializedILi3ELi2ELi16ELb1ELb0EEEJSH_NS5_IJNSS_ISF_SB_EENSS_INSA_ILi32EEESB_EEEEESI_SJ_SI_SJ_NS1E_6fusion15FusionCallbacksIS1I_NS1N_17LinearCombinationISI_fSI_fLNS_15FloatRoundStyleE2EEESH_S1M_JEEENS4_5SM1004TMEM4LOAD26SM100_TMEM_LOAD_16dp256b4xES1C_NS11_INS12_ILi2ELi4ELi3EEES15_NSS_INS5_IJS16_S1K_EEENS5_IJS1K_SB_EEEEEEENS4_17SM75_U32x4_LDSM_NENS4_14SM90_TMA_STOREES21_NS4_17SM90_U32x4_STSM_NENS4_39AutoVectorizingCopyWithAssumedAlignmentILi128EEEEEEvvEEEEvNT_6ParamsE)
        /*0044*/ 	.word	0x00000000
.L_29:


//--------------------- .nv.compat                --------------------------
	.section	.nv.compat,"",@"SHT_CUDA_COMPAT_INFO"
	.align	4
        /*0000*/ 	.byte	0x02, 0x09, 0x01, 0x00, 0x02, 0x02, 0x02, 0x00, 0x02, 0x05, 0x05, 0x00, 0x03, 0x07, 0x01, 0x01
        /*0010*/ 	.byte	0x02, 0x03, 0x01, 0x00, 0x02, 0x06, 0x01, 0x00, 0x04, 0x0b, 0x08, 0x00, 0x09, 0x00, 0x00, 0x00
        /*0020*/ 	.byte	0x00, 0x00, 0x00, 0x00


//--------------------- .nv.info._ZN7cutlass13device_kernelINS_4gemm6kernel13GemmUniversalIN4cute5tupleIJiiiiEEENS1_10collective13CollectiveMmaINS1_35MainloopSm100TmaUmmaWarpSpecializedILi4ELi2ELi4ENS5_IJNS4_1CILi1EEENSA_ILi2EEESB_EEEEENS5_IJNSA_ILi64EEESF_NSA_ILi128EEEEEENS_10bfloat16_tENS5_IJlSB_lEEESI_SJ_NS4_8TiledMMAINS4_8MMA_AtomIJNS4_20SM100_MMA_F16BF16_SSISI_SI_fLi64ELi64ELNS4_4UMMA5MajorE0ELSO_0ELNSN_7ScaleInE0ELSP_0EEEEEENS4_6LayoutINS5_IJSB_SB_SB_EEENS5_IJNSA_ILi0EEESU_SU_EEEEENS5_IJNS4_10UnderscoreESX_SX_EEEEENS4_23SM90_TMA_LOAD_MULTICASTENS4_14ComposedLayoutINS4_7SwizzleILi3ELi4ELi3EEENS4_18smem_ptr_flag_bitsILi16EEENSS_INS5_IJNSA_ILi8EEESF_EEENS5_IJSF_SB_EEEEEEEvNS4_8identityENS4_13SM90_TMA_LOADES1A_vS1B_EENS_8epilogue10collective18CollectiveEpilogueINS1E_23Sm100TmaWarpSpecializedILi3ELi2ELi16ELb1ELb0EEEJSH_NS5_IJNSS_ISF_SB_EENSS_INSA_ILi32EEESB_EEEEESI_SJ_SI_SJ_NS1E_6fusion15FusionCallbacksIS1I_NS1N_17LinearCombinationISI_fSI_fLNS_15FloatRoundStyleE2EEESH_S1M_JEEENS4_5SM1004TMEM4LOAD26SM100_TMEM_LOAD_16dp256b4xES1C_NS11_INS12_ILi2ELi4ELi3EEES15_NSS_INS5_IJS16_S1K_EEENS5_IJS1K_SB_EEEEEEENS4_17SM75_U32x4_LDSM_NENS4_14SM90_TMA_STOREES21_NS4_17SM90_U32x4_STSM_NENS4_39AutoVectorizingCopyWithAssumedAlignmentILi128EEEEEEvvEEEEvNT_6ParamsE --------------------------
	.section	.nv.info._ZN7cutlass13device_kernelINS_4gemm6kernel13GemmUniversalIN4cute5tupleIJiiiiEEENS1_10collective13CollectiveMmaINS1_35MainloopSm100TmaUmmaWarpSpecializedILi4ELi2ELi4ENS5_IJNS4_1CILi1EEENSA_ILi2EEESB_EEEEENS5_IJNSA_ILi64EEESF_NSA_ILi128EEEEEENS_10bfloat16_tENS5_IJlSB_lEEESI_SJ_NS4_8TiledMMAINS4_8MMA_AtomIJNS4_20SM100_MMA_F16BF16_SSISI_SI_fLi64ELi64ELNS4_4UMMA5MajorE0ELSO_0ELNSN_7ScaleInE0ELSP_0EEEEEENS4_6LayoutINS5_IJSB_SB_SB_EEENS5_IJNSA_ILi0EEESU_SU_EEEEENS5_IJNS4_10UnderscoreESX_SX_EEEEENS4_23SM90_TMA_LOAD_MULTICASTENS4_14ComposedLayoutINS4_7SwizzleILi3ELi4ELi3EEENS4_18smem_ptr_flag_bitsILi16EEENSS_INS5_IJNSA_ILi8EEESF_EEENS5_IJSF_SB_EEEEEEEvNS4_8identityENS4_13SM90_TMA_LOADES1A_vS1B_EENS_8epilogue10collective18CollectiveEpilogueINS1E_23Sm100TmaWarpSpecializedILi3ELi2ELi16ELb1ELb0EEEJSH_NS5_IJNSS_ISF_SB_EENSS_INSA_ILi32EEESB_EEEEESI_SJ_SI_SJ_NS1E_6fusion15FusionCallbacksIS1I_NS1N_17LinearCombinationISI_fSI_fLNS_15FloatRoundStyleE2EEESH_S1M_JEEENS4_5SM1004TMEM4LOAD26SM100_TMEM_LOAD_16dp256b4xES1C_NS11_INS12_ILi2ELi4ELi3EEES15_NSS_INS5_IJS16_S1K_EEENS5_IJS1K_SB_EEEEEEENS4_17SM75_U32x4_LDSM_NENS4_14SM90_TMA_STOREES21_NS4_17SM90_U32x4_STSM_NENS4_39AutoVectorizingCopyWithAssumedAlignmentILi128EEEEEEvvEEEEvNT_6ParamsE,"",@"SHT_CUDA_INFO"
	.sectionflags	@""
	.align	4


	//----- nvinfo : EIATTR_CUDA_API_VERSION
	.align		4
        /*0000*/ 	.byte	0x04, 0x37
        /*0002*/ 	.short	(.L_31 - .L_30)
.L_30:
        /*0004*/ 	.word	0x00000082


	//----- nvinfo : EIATTR_KPARAM_INFO
	.align		4
.L_31:
        /*0008*/ 	.byte	0x04, 0x17
        /*000a*/ 	.short	(.L_33 - .L_32)
.L_32:
        /*000c*/ 	.word	0x00000000
        /*0010*/ 	.short	0x0000
        /*0012*/ 	.short	0x0000
        /*0014*/ 	.byte	0x00, 0xf0, 0x01, 0x20


	//----- nvinfo : EIATTR_AT_ENTRY_FRAGMENTS
	.align		4
.L_33:
        /*0018*/ 	.byte	0x04, 0x4f
        /*001a*/ 	.short	(.L_35 - .L_34)


	//   ....[0]....
.L_34:
        /*001c*/ 	.word	0x00000006


	//----- nvinfo : EIATTR_RESERVED_SMEM_USED
	.align		4
.L_35:
        /*0020*/ 	.byte	0x01, 0x41
	.zero		2


	//----- nvinfo : EIATTR_SPARSE_MMA_MASK
	.align		4
        /*0024*/ 	.byte	0x03, 0x50
        /*0026*/ 	.short	0x0000


	//----- nvinfo : EIATTR_TCGEN05_1CTA_USED
	.align		4
        /*0028*/ 	.byte	0x01, 0x51
	.zero		2


	//----- nvinfo : EIATTR_MAXREG_COUNT
	.align		4
        /*002c*/ 	.byte	0x03, 0x1b
        /*002e*/ 	.short	0x00ff


	//----- nvinfo : EIATTR_NUM_BARRIERS
	.align		4
        /*0030*/ 	.byte	0x02, 0x4c
        /*0032*/ 	.byte	0x07
	.zero		1


	//----- nvinfo : EIATTR_EXTERNS
	.align		4
        /*0034*/ 	.byte	0x04, 0x0f
        /*0036*/ 	.short	(.L_37 - .L_36)


	//   ....[0]....
	.align		4
.L_36:
        /*0038*/ 	.word	index@(__assertfail)


	//----- nvinfo : EIATTR_MERCURY_ISA_VERSION
	.align		4
.L_37:
        /*003c*/ 	.byte	0x03, 0x5f
        /*003e*/ 	.short	0x0101


	//----- nvinfo : EIATTR_INT_WARP_WIDE_INSTR_OFFSETS
	.align		4
        /*0040*/ 	.byte	0x04, 0x31
        /*0042*/ 	.short	(.L_39 - .L_38)


	//   ....[0]....
.L_38:
        /*0044*/ 	.word	0x00004040


	//   ....[1]....
        /*0048*/ 	.word	0x00004070


	//   ....[2]....
        /*004c*/ 	.word	0x00004090


	//   ....[3]....
        /*0050*/ 	.word	0x00004c60


	//   ....[4]....
        /*0054*/ 	.word	0x00004ce0


	//   ....[5]....
        /*0058*/ 	.word	0x00004de0


	//   ....[6]....
        /*005c*/ 	.word	0x00004ef0


	//----- nvinfo : EIATTR_COOP_GROUP_MASK_REGIDS
	.align		4
.L_39:
        /*0060*/ 	.byte	0x04, 0x29
        /*0062*/ 	.short	(.L_41 - .L_40)


	//   ....[0]....
.L_40:
        /*0064*/ 	.word	0xffffffff


	//   ....[1]....
        /*0068*/ 	.word	0xffffffff


	//   ....[2]....
        /*006c*/ 	.word	0xffffffff


	//   ....[3]....
        /*0070*/ 	.word	0xffffffff


	//   ....[4]....
        /*0074*/ 	.word	0xffffffff


	//   ....[5]....
        /*0078*/ 	.word	0xffffffff


	//   ....[6]....
        /*007c*/ 	.word	0xffffffff


	//   ....[7]....
        /*0080*/ 	.word	0xffffffff


	//   ....[8]....
        /*0084*/ 	.word	0xffffffff


	//   ....[9]....
        /*0088*/ 	.word	0xffffffff


	//   ....[10]....
        /*008c*/ 	.word	0xffffffff


	//   ....[11]....
        /*0090*/ 	.word	0xffffffff


	//   ....[12]....
        /*0094*/ 	.word	0xffffffff


	//   ....[13]....
        /*0098*/ 	.word	0xffffffff


	//----- nvinfo : EIATTR_COOP_GROUP_INSTR_OFFSETS
	.align		4
.L_41:
        /*009c*/ 	.byte	0x04, 0x28
        /*009e*/ 	.short	(.L_43 - .L_42)


	//   ....[0]....
.L_42:
        /*00a0*/ 	.word	0x00000080


	//   ....[1]....
        /*00a4*/ 	.word	0x000004f0


	//   ....[2]....
        /*00a8*/ 	.word	0x000006a0


	//   ....[3]....
        /*00ac*/ 	.word	0x00000820


	//   ....[4]....
        /*00b0*/ 	.word	0x00000920


	//   ....[5]....
        /*00b4*/ 	.word	0x00000a90


	//   ....[6]....
        /*00b8*/ 	.word	0x00000c30


	//   ....[7]....
        /*00bc*/ 	.word	0x00000de0


	//   ....[8]....
        /*00c0*/ 	.word	0x000021b0


	//   ....[9]....
        /*00c4*/ 	.word	0x00003070


	//   ....[10]....
        /*00c8*/ 	.word	0x00003280


	//   ....[11]....
        /*00cc*/ 	.word	0x000032b0


	//   ....[12]....
        /*00d0*/ 	.word	0x00003f20


	//   ....[13]....
        /*00d4*/ 	.word	0x00004150


	//----- nvinfo : EIATTR_VRC_CTA_INIT_COUNT
	.align		4
.L_43:
        /*00d8*/ 	.byte	0x02, 0x4a
        /*00da*/ 	.byte	0x80
	.zero		1


	//----- nvinfo : EIATTR_SYSCALL_OFFSETS
	.align		4
        /*00dc*/ 	.byte	0x04, 0x46
        /*00de*/ 	.short	(.L_45 - .L_44)


	//   ....[0]....
.L_44:
        /*00e0*/ 	.word	0x00005bf0


	//   ....[1]....
        /*00e4*/ 	.word	0x00005ce0


	//   ....[2]....
        /*00e8*/ 	.word	0x00006520


	//   ....[3]....
        /*00ec*/ 	.word	0x00006e70


	//----- nvinfo : EIATTR_MBARRIER_INSTR_OFFSETS
	.align		4
.L_45:
        /*00f0*/ 	.byte	0x04, 0x39
        /*00f2*/ 	.short	(.L_47 - .L_46)


	//   ....[0]....
.L_46:
        /*00f4*/ 	.word	0x00000610
        /*00f8*/ 	.word	0x000000ff
        /*00fc*/ 	.word	0x00000000
        /*0100*/ 	.short	0x0100
        /*0102*/ 	.byte	0x04
	.zero		1


	//   ....[1]....
        /*0104*/ 	.word	0x00000620
        /*0108*/ 	.word	0x000000ff
        /*010c*/ 	.word	0x00000020
        /*0110*/ 	.short	0x0100
        /*0112*/ 	.byte	0x04
	.zero		1


	//   ....[2]....
        /*0114*/ 	.word	0x00000630
        /*0118*/ 	.word	0x000000ff
        /*011c*/ 	.word	0x00000008
        /*0120*/ 	.short	0x0100
        /*0122*/ 	.byte	0x04
	.zero		1


	//   ....[3]....
        /*0124*/ 	.word	0x00000640
        /*0128*/ 	.word	0x000000ff
        /*012c*/ 	.word	0x00000028
        /*0130*/ 	.short	0x0100
        /*0132*/ 	.byte	0x04
	.zero		1


	//   ....[4]....
        /*0134*/ 	.word	0x00000650
        /*0138*/ 	.word	0x000000ff
        /*013c*/ 	.word	0x00000010
        /*0140*/ 	.short	0x0100
        /*0142*/ 	.byte	0x04
	.zero		1


	//   ....[5]....
        /*0144*/ 	.word	0x00000660
        /*0148*/ 	.word	0x000000ff
        /*014c*/ 	.word	0x00000030
        /*0150*/ 	.short	0x0100
        /*0152*/ 	.byte	0x04
	.zero		1


	//   ....[6]....
        /*0154*/ 	.word	0x00000670
        /*0158*/ 	.word	0x000000ff
        /*015c*/ 	.word	0x00000018
        /*0160*/ 	.short	0x0100
        /*0162*/ 	.byte	0x04
	.zero		1


	//   ....[7]....
        /*0164*/ 	.word	0x00000680
        /*0168*/ 	.word	0x000000ff
        /*016c*/ 	.word	0x00000038
        /*0170*/ 	.short	0x0100
        /*0172*/ 	.byte	0x04
	.zero		1


	//   ....[8]....
        /*0174*/ 	.word	0x000007b0
        /*0178*/ 	.word	0x000000ff
        /*017c*/ 	.word	0x00000040
        /*0180*/ 	.short	0x0100
        /*0182*/ 	.byte	0x04
	.zero		1


	//   ....[9]....
        /*0184*/ 	.word	0x000007c0
        /*0188*/ 	.word	0x000000ff
        /*018c*/ 	.word	0x00000058
        /*0190*/ 	.short	0x0100
        /*0192*/ 	.byte	0x04
	.zero		1


	//   ....[10]....
        /*0194*/ 	.word	0x000007d0
        /*0198*/ 	.word	0x000000ff
        /*019c*/ 	.word	0x00000048
        /*01a0*/ 	.short	0x0100
        /*01a2*/ 	.byte	0x04
	.zero		1


	//   ....[11]....
        /*01a4*/ 	.word	0x000007e0
        /*01a8*/ 	.word	0x000000ff
        /*01ac*/ 	.word	0x00000060
        /*01b0*/ 	.short	0x0100
        /*01b2*/ 	.byte	0x04
	.zero		1


	//   ....[12]....
        /*01b4*/ 	.word	0x000007f0
        /*01b8*/ 	.word	0x000000ff
        /*01bc*/ 	.word	0x00000050
        /*01c0*/ 	.short	0x0100
        /*01c2*/ 	.byte	0x04
	.zero		1


	//   ....[13]....
        /*01c4*/ 	.word	0x00000800
        /*01c8*/ 	.word	0x000000ff
        /*01cc*/ 	.word	0x00000068
        /*01d0*/ 	.short	0x0100
        /*01d2*/ 	.byte	0x04
	.zero		1


	//   ....[14]....
        /*01d4*/ 	.word	0x000008f0
        /*01d8*/ 	.word	0x000000ff
        /*01dc*/ 	.word	0x00000070
        /*01e0*/ 	.short	0x0100
        /*01e2*/ 	.byte	0x06
	.zero		1


	//   ....[15]....
        /*01e4*/ 	.word	0x00000900
        /*01e8*/ 	.word	0x000000ff
        /*01ec*/ 	.word	0x00000078
        /*01f0*/ 	.short	0x0100
        /*01f2*/ 	.byte	0x06
	.zero		1


	//   ....[16]....
        /*01f4*/ 	.word	0x00000a40
        /*01f8*/ 	.word	0x000000ff
        /*01fc*/ 	.word	0x00000080
        /*0200*/ 	.short	0x0100
        /*0202*/ 	.byte	0x06
	.zero		1


	//   ....[17]....
        /*0204*/ 	.word	0x00000a50
        /*0208*/ 	.word	0x000000ff
        /*020c*/ 	.word	0x00000090
        /*0210*/ 	.short	0x0100
        /*0212*/ 	.byte	0x06
	.zero		1


	//   ....[18]....
        /*0214*/ 	.word	0x00000a60
        /*0218*/ 	.word	0x000000ff
        /*021c*/ 	.word	0x00000088
        /*0220*/ 	.short	0x0100
        /*0222*/ 	.byte	0x06
	.zero		1


	//   ....[19]....
        /*0224*/ 	.word	0x00000a70
        /*0228*/ 	.word	0x000000ff
        /*022c*/ 	.word	0x00000098
        /*0230*/ 	.short	0x0100
        /*0232*/ 	.byte	0x06
	.zero		1


	//   ....[20]....
        /*0234*/ 	.word	0x00000ba0
        /*0238*/ 	.word	0x000000ff
        /*023c*/ 	.word	0x000000a0
        /*0240*/ 	.short	0x0100
        /*0242*/ 	.byte	0x04
	.zero		1


	//   ....[21]....
        /*0244*/ 	.word	0x00000bb0
        /*0248*/ 	.word	0x000000ff
        /*024c*/ 	.word	0x000000c0
        /*0250*/ 	.short	0x0100
        /*0252*/ 	.byte	0x04
	.zero		1


	//   ....[22]....
        /*0254*/ 	.word	0x00000bc0
        /*0258*/ 	.word	0x000000ff
        /*025c*/ 	.word	0x000000a8
        /*0260*/ 	.short	0x0100
        /*0262*/ 	.byte	0x04
	.zero		1


	//   ....[23]....
        /*0264*/ 	.word	0x00000bd0
        /*0268*/ 	.word	0x000000ff
        /*026c*/ 	.word	0x000000c8
        /*0270*/ 	.short	0x0100
        /*0272*/ 	.byte	0x04
	.zero		1


	//   ....[24]....
        /*0274*/ 	.word	0x00000be0
        /*0278*/ 	.word	0x000000ff
        /*027c*/ 	.word	0x000000b0
        /*0280*/ 	.short	0x0100
        /*0282*/ 	.byte	0x04
	.zero		1


	//   ....[25]....
        /*0284*/ 	.word	0x00000bf0
        /*0288*/ 	.word	0x000000ff
        /*028c*/ 	.word	0x000000d0
        /*0290*/ 	.short	0x0100
        /*0292*/ 	.byte	0x04
	.zero		1


	//   ....[26]....
        /*0294*/ 	.word	0x00000c00
        /*0298*/ 	.word	0x000000ff
        /*029c*/ 	.word	0x000000b8
        /*02a0*/ 	.short	0x0100
        /*02a2*/ 	.byte	0x04
	.zero		1


	//   ....[27]....
        /*02a4*/ 	.word	0x00000c10
        /*02a8*/ 	.word	0x000000ff
        /*02ac*/ 	.word	0x000000d8
        /*02b0*/ 	.short	0x0100
        /*02b2*/ 	.byte	0x04
	.zero		1


	//   ....[28]....
        /*02b4*/ 	.word	0x00000d00
        /*02b8*/ 	.word	0x000000ff
        /*02bc*/ 	.word	0x000000e0
        /*02c0*/ 	.short	0x0100
        /*02c2*/ 	.byte	0x04
	.zero		1


	//   ....[29]....
        /*02c4*/ 	.word	0x00000d10
        /*02c8*/ 	.word	0x000000ff
        /*02cc*/ 	.word	0x000000f0
        /*02d0*/ 	.short	0x0100
        /*02d2*/ 	.byte	0x04
	.zero		1


	//   ....[30]....
        /*02d4*/ 	.word	0x00000d20
        /*02d8*/ 	.word	0x000000ff
        /*02dc*/ 	.word	0x000000e8
        /*02e0*/ 	.short	0x0100
        /*02e2*/ 	.byte	0x04
	.zero		1


	//   ....[31]....
        /*02e4*/ 	.word	0x00000d30
        /*02e8*/ 	.word	0x000000ff
        /*02ec*/ 	.word	0x000000f8
        /*02f0*/ 	.short	0x0100
        /*02f2*/ 	.byte	0x04
	.zero		1


	//   ....[32]....
        /*02f4*/ 	.word	0x00001890
        /*02f8*/ 	.word	0x00000000
        /*02fc*/ 	.word	0x000000f0
        /*0300*/ 	.short	0x010a
        /*0302*/ 	.byte	0xff
	.zero		1


	//   ....[33]....
        /*0304*/ 	.word	0x000018c0
        /*0308*/ 	.word	0x00000000
        /*030c*/ 	.word	0x000000e0
        /*0310*/ 	.short	0x0101
        /*0312*/ 	.byte	0xff
	.zero		1


	//   ....[34]....
        /*0314*/ 	.word	0x00001990
        /*0318*/ 	.word	0x000000ff
        /*031c*/ 	.word	0x00000020
        /*0320*/ 	.short	0x010a
        /*0322*/ 	.byte	0x04
	.zero		1


	//   ....[35]....
        /*0324*/ 	.word	0x00001a10
        /*0328*/ 	.word	0x000000ff
        /*032c*/ 	.word	0x00000020
        /*0330*/ 	.short	0x010a
        /*0332*/ 	.byte	0x21
	.zero		1


	//   ....[36]....
        /*0334*/ 	.word	0x00001bb0
        /*0338*/ 	.word	0x000000ff
        /*033c*/ 	.word	0x00000020
        /*0340*/ 	.short	0x010a
        /*0342*/ 	.byte	0x05
	.zero		1


	//   ....[37]....
        /*0344*/ 	.word	0x00001da0
        /*0348*/ 	.word	0x000000ff
        /*034c*/ 	.word	0x00000078
        /*0350*/ 	.short	0x0101
        /*0352*/ 	.byte	0x15
	.zero		1


	//   ....[38]....
        /*0354*/ 	.word	0x00001dc0
        /*0358*/ 	.word	0x000000ff
        /*035c*/ 	.word	0x00000020
        /*0360*/ 	.short	0x010a
        /*0362*/ 	.byte	0x04
	.zero		1


	//   ....[39]....
        /*0364*/ 	.word	0x00001e40
        /*0368*/ 	.word	0x000000ff
        /*036c*/ 	.word	0x00000020
        /*0370*/ 	.short	0x010a
        /*0372*/ 	.byte	0x21
	.zero		1


	//   ....[40]....
        /*0374*/ 	.word	0x00001fd0
        /*0378*/ 	.word	0x000000ff
        /*037c*/ 	.word	0x00000020
        /*0380*/ 	.short	0x010a
        /*0382*/ 	.byte	0x05
	.zero		1


	//   ....[41]....
        /*0384*/ 	.word	0x000021e0
        /*0388*/ 	.word	0x00000003
        /*038c*/ 	.word	0x00000080
        /*0390*/ 	.short	0x010a
        /*0392*/ 	.byte	0xff
	.zero		1


	//   ....[42]....
        /*0394*/ 	.word	0x00002330
        /*0398*/ 	.word	0x00000000
        /*039c*/ 	.word	0x00000000
        /*03a0*/ 	.short	0x0101
        /*03a2*/ 	.byte	0xff
	.zero		1


	//   ....[43]....
        /*03a4*/ 	.word	0x000028f0
        /*03a8*/ 	.word	0x000000ff
        /*03ac*/ 	.word	0x00000000
        /*03b0*/ 	.short	0x010a
        /*03b2*/ 	.byte	0x04
	.zero		1


	//   ....[44]....
        /*03b4*/ 	.word	0x00002980
        /*03b8*/ 	.word	0x000000ff
        /*03bc*/ 	.word	0x00000000
        /*03c0*/ 	.short	0x010a
        /*03c2*/ 	.byte	0x05
	.zero		1


	//   ....[45]....
        /*03c4*/ 	.word	0x00002a10
        /*03c8*/ 	.word	0x000000ff
        /*03cc*/ 	.word	0x00000000
        /*03d0*/ 	.short	0x010a
        /*03d2*/ 	.byte	0x05
	.zero		1


	//   ....[46]....
        /*03d4*/ 	.word	0x00002ab0
        /*03d8*/ 	.word	0x00000000
        /*03dc*/ 	.word	0x00000000
        /*03e0*/ 	.short	0x010a
        /*03e2*/ 	.byte	0xff
	.zero		1


	//   ....[47]....
        /*03e4*/ 	.word	0x00002bd0
        /*03e8*/ 	.word	0x00000002
        /*03ec*/ 	.word	0x000000e0
        /*03f0*/ 	.short	0x010a
        /*03f2*/ 	.byte	0xff
	.zero		1


	//   ....[48]....
        /*03f4*/ 	.word	0x00002c40
        /*03f8*/ 	.word	0x00000002
        /*03fc*/ 	.word	0x00000000
        /*0400*/ 	.short	0x0101
        /*0402*/ 	.byte	0xff
	.zero		1


	//   ....[49]....
        /*0404*/ 	.word	0x00002c60
        /*0408*/ 	.word	0x000000ff
        /*040c*/ 	.word	0x00000090
        /*0410*/ 	.short	0x010a
        /*0412*/ 	.byte	0x04
	.zero		1


	//   ....[50]....
        /*0414*/ 	.word	0x00002d80
        /*0418*/ 	.word	0x00000002
        /*041c*/ 	.word	0x00000080
        /*0420*/ 	.short	0x010a
        /*0422*/ 	.byte	0xff
	.zero		1


	//   ....[51]....
        /*0424*/ 	.word	0x00002e80
        /*0428*/ 	.word	0x00000002
        /*042c*/ 	.word	0x00000000
        /*0430*/ 	.short	0x0101
        /*0432*/ 	.byte	0xff
	.zero		1


	//   ....[52]....
        /*0434*/ 	.word	0x00002f10
        /*0438*/ 	.word	0x000000ff
        /*043c*/ 	.word	0x00000090
        /*0440*/ 	.short	0x0106
        /*0442*/ 	.byte	0x04
	.zero		1


	//   ....[53]....
        /*0444*/ 	.word	0x00002f30
        /*0448*/ 	.word	0x000000ff
        /*044c*/ 	.word	0x00000090
        /*0450*/ 	.short	0x010a
        /*0452*/ 	.byte	0x04
	.zero		1


	//   ....[54]....
        /*0454*/ 	.word	0x00002fc0
        /*0458*/ 	.word	0x000000ff
        /*045c*/ 	.word	0x00000090
        /*0460*/ 	.short	0x0106
        /*0462*/ 	.byte	0x07
	.zero		1


	//   ....[55]....
        /*0464*/ 	.word	0x00003000
        /*0468*/ 	.word	0x00000000
        /*046c*/ 	.word	0x00000090
        /*0470*/ 	.short	0x010a
        /*0472*/ 	.byte	0xff
	.zero		1


	//   ....[56]....
        /*0474*/ 	.word	0x000035d0
        /*0478*/ 	.word	0x00000000
        /*047c*/ 	.word	0x00000080
        /*0480*/ 	.short	0x010a
        /*0482*/ 	.byte	0xff
	.zero		1


	//   ....[57]....
        /*0484*/ 	.word	0x000036d0
        /*0488*/ 	.word	0x00000003
        /*048c*/ 	.word	0x00000000
        /*0490*/ 	.short	0x0101
        /*0492*/ 	.byte	0xff
	.zero		1


	//   ....[58]....
        /*0494*/ 	.word	0x000036e0
        /*0498*/ 	.word	0x000000ff
        /*049c*/ 	.word	0x00000000
        /*04a0*/ 	.short	0x010a
        /*04a2*/ 	.byte	0x04
	.zero		1


	//   ....[59]....
        /*04a4*/ 	.word	0x00003760
        /*04a8*/ 	.word	0x000000ff
        /*04ac*/ 	.word	0x000000c0
        /*04b0*/ 	.short	0x010a
        /*04b2*/ 	.byte	0x2e
	.zero		1


	//   ....[60]....
        /*04b4*/ 	.word	0x00003840
        /*04b8*/ 	.word	0x000000ff
        /*04bc*/ 	.word	0x00000000
        /*04c0*/ 	.short	0x010a
        /*04c2*/ 	.byte	0x07
	.zero		1


	//   ....[61]....
        /*04c4*/ 	.word	0x00003980
        /*04c8*/ 	.word	0x000000ff
        /*04cc*/ 	.word	0x00000000
        /*04d0*/ 	.short	0x010a
        /*04d2*/ 	.byte	0x04
	.zero		1


	//   ....[62]....
        /*04d4*/ 	.word	0x00003d50
        /*04d8*/ 	.word	0x000000ff
        /*04dc*/ 	.word	0x00000000
        /*04e0*/ 	.short	0x010a
        /*04e2*/ 	.byte	0x04
	.zero		1


	//   ....[63]....
        /*04e4*/ 	.word	0x00003de0
        /*04e8*/ 	.word	0x000000ff
        /*04ec*/ 	.word	0x00000000
        /*04f0*/ 	.short	0x010a
        /*04f2*/ 	.byte	0x05
	.zero		1


	//   ....[64]....
        /*04f4*/ 	.word	0x00003e70
        /*04f8*/ 	.word	0x000000ff
        /*04fc*/ 	.word	0x00000000
        /*0500*/ 	.short	0x010a
        /*0502*/ 	.byte	0x05
	.zero		1


	//   ....[65]....
        /*0504*/ 	.word	0x00003f00
        /*0508*/ 	.word	0x000000ff
        /*050c*/ 	.word	0x00000000
        /*0510*/ 	.short	0x010a
        /*0512*/ 	.byte	0x04
	.zero		1


	//   ....[66]....
        /*0514*/ 	.word	0x00004390
        /*0518*/ 	.word	0x0000000c
        /*051c*/ 	.word	0x00000080
        /*0520*/ 	.short	0x010a
        /*0522*/ 	.byte	0xff
	.zero		1


	//   ....[67]....
        /*0524*/ 	.word	0x00004500
        /*0528*/ 	.word	0x00000000
        /*052c*/ 	.word	0x00000000
        /*0530*/ 	.short	0x0101
        /*0532*/ 	.byte	0xff
	.zero		1


	//   ....[68]....
        /*0534*/ 	.word	0x00004980
        /*0538*/ 	.word	0x000000ff
        /*053c*/ 	.word	0x00000078
        /*0540*/ 	.short	0x010a
        /*0542*/ 	.byte	0x18
	.zero		1


	//   ....[69]....
        /*0544*/ 	.word	0x00004b40
        /*0548*/ 	.word	0x000000ff
        /*054c*/ 	.word	0x00000058
        /*0550*/ 	.short	0x010a
        /*0552*/ 	.byte	0x04
	.zero		1


	//   ....[70]....
        /*0554*/ 	.word	0x00004d10
        /*0558*/ 	.word	0x000000ff
        /*055c*/ 	.word	0x00000040
        /*0560*/ 	.short	0x010b
        /*0562*/ 	.byte	0x04
	.zero		1


	//   ....[71]....
        /*0564*/ 	.word	0x00004d20
        /*0568*/ 	.word	0x000000ff
        /*056c*/ 	.word	0x00000000
        /*0570*/ 	.short	0x0101
        /*0572*/ 	.byte	0x14
	.zero		1


	//   ....[72]....
        /*0574*/ 	.word	0x00004d30
        /*0578*/ 	.word	0x000000ff
        /*057c*/ 	.word	0x00000058
        /*0580*/ 	.short	0x010a
        /*0582*/ 	.byte	0x05
	.zero		1


	//   ....[73]....
        /*0584*/ 	.word	0x00004f20
        /*0588*/ 	.word	0x000000ff
        /*058c*/ 	.word	0x00000040
        /*0590*/ 	.short	0x010b
        /*0592*/ 	.byte	0x05
	.zero		1


	//   ....[74]....
        /*0594*/ 	.word	0x00004f30
        /*0598*/ 	.word	0x000000ff
        /*059c*/ 	.word	0x00000000
        /*05a0*/ 	.short	0x0101
        /*05a2*/ 	.byte	0x04
	.zero		1


	//   ....[75]....
        /*05a4*/ 	.word	0x00004fd0
        /*05a8*/ 	.word	0x000000ff
        /*05ac*/ 	.word	0x00000000
        /*05b0*/ 	.short	0x010a
        /*05b2*/ 	.byte	0x04
	.zero		1


	//   ....[76]....
        /*05b4*/ 	.word	0x00005060
        /*05b8*/ 	.word	0x000000ff
        /*05bc*/ 	.word	0x00000000
        /*05c0*/ 	.short	0x010a
        /*05c2*/ 	.byte	0x05
	.zero		1


	//   ....[77]....
        /*05c4*/ 	.word	0x00005100
        /*05c8*/ 	.word	0x00000000
        /*05cc*/ 	.word	0x00000000
        /*05d0*/ 	.short	0x010a
        /*05d2*/ 	.byte	0xff
	.zero		1


	//   ....[78]....
        /*05d4*/ 	.word	0x00005460
        /*05d8*/ 	.word	0x00000000
        /*05dc*/ 	.word	0x00000080
        /*05e0*/ 	.short	0x010a
        /*05e2*/ 	.byte	0xff
	.zero		1


	//   ....[79]....
        /*05e4*/ 	.word	0x00005530
        /*05e8*/ 	.word	0x00000000
        /*05ec*/ 	.word	0x00000000
        /*05f0*/ 	.short	0x0101
        /*05f2*/ 	.byte	0xff
	.zero		1


	//   ....[80]....
        /*05f4*/ 	.word	0x00006140
        /*05f8*/ 	.word	0x00000002
        /*05fc*/ 	.word	0x00000040
        /*0600*/ 	.short	0x010a
        /*0602*/ 	.byte	0xff
	.zero		1


	//   ....[81]....
        /*0604*/ 	.word	0x00006180
        /*0608*/ 	.word	0x0000001b
        /*060c*/ 	.word	0x000000a0
        /*0610*/ 	.short	0x010a
        /*0612*/ 	.byte	0xff
	.zero		1


	//   ....[82]....
        /*0614*/ 	.word	0x00006270
        /*0618*/ 	.word	0x00000002
        /*061c*/ 	.word	0x00000040
        /*0620*/ 	.short	0x010a
        /*0622*/ 	.byte	0xff
	.zero		1


	//   ....[83]....
        /*0624*/ 	.word	0x00006400
        /*0628*/ 	.word	0x0000001b
        /*062c*/ 	.word	0x000000a0
        /*0630*/ 	.short	0x010a
        /*0632*/ 	.byte	0xff
	.zero		1


	//   ....[84]....
        /*0634*/ 	.word	0x00006bd0
        /*0638*/ 	.word	0x00000000
        /*063c*/ 	.word	0x00000000
        /*0640*/ 	.short	0x0101
        /*0642*/ 	.byte	0xff
	.zero		1


	//   ....[85]....
        /*0644*/ 	.word	0x00006be0
        /*0648*/ 	.word	0x00000002
        /*064c*/ 	.word	0x00000040
        /*0650*/ 	.short	0x010a
        /*0652*/ 	.byte	0xff
	.zero		1


	//   ....[86]....
        /*0654*/ 	.word	0x00006ca0
        /*0658*/ 	.word	0x00000002
        /*065c*/ 	.word	0x00000040
        /*0660*/ 	.short	0x010a
        /*0662*/ 	.byte	0xff
	.zero		1


	//   ....[87]....
        /*0664*/ 	.word	0x00007040
        /*0668*/ 	.word	0x000000ff
        /*066c*/ 	.word	0x00000000
        /*0670*/ 	.short	0x0101
        /*0672*/ 	.byte	0x04
	.zero		1


	//   ....[88]....
        /*0674*/ 	.word	0x000075a0
        /*0678*/ 	.word	0x00000000
        /*067c*/ 	.word	0x00000000
        /*0680*/ 	.short	0x0101
        /*0682*/ 	.byte	0xff
	.zero		1


	//   ....[89]....
        /*0684*/ 	.word	0x00007850
        /*0688*/ 	.word	0x000000ff
        /*068c*/ 	.word	0x00000000
        /*0690*/ 	.short	0x0101
        /*0692*/ 	.byte	0x04
	.zero		1


	//   ....[90]....
        /*0694*/ 	.word	0x00007870
        /*0698*/ 	.word	0x00000000
        /*069c*/ 	.word	0x000000f0
        /*06a0*/ 	.short	0x010a
        /*06a2*/ 	.byte	0xff
	.zero		1


	//   ....[91]....
        /*06a4*/ 	.word	0x000078d0
        /*06a8*/ 	.word	0x00000000
        /*06ac*/ 	.word	0x00000020
        /*06b0*/ 	.short	0x010a
        /*06b2*/ 	.byte	0xff
	.zero		1


	//   ....[92]....
        /*06b4*/ 	.word	0x00007930
        /*06b8*/ 	.word	0x00000000
        /*06bc*/ 	.word	0x00000020
        /*06c0*/ 	.short	0x010a
        /*06c2*/ 	.byte	0xff
	.zero		1


	//   ....[93]....
        /*06c4*/ 	.word	0x00007980
        /*06c8*/ 	.word	0x00000003
        /*06cc*/ 	.word	0x00000080
        /*06d0*/ 	.short	0x010a
        /*06d2*/ 	.byte	0xff
	.zero		1


	//   ....[94]....
        /*06d4*/ 	.word	0x000079e0
        /*06d8*/ 	.word	0x00000000
        /*06dc*/ 	.word	0x00000000
        /*06e0*/ 	.short	0x010a
        /*06e2*/ 	.byte	0xff
	.zero		1


	//   ....[95]....
        /*06e4*/ 	.word	0x00007a40
        /*06e8*/ 	.word	0x00000000
        /*06ec*/ 	.word	0x00000000
        /*06f0*/ 	.short	0x010a
        /*06f2*/ 	.byte	0xff
	.zero		1


	//   ....[96]....
        /*06f4*/ 	.word	0x00007aa0
        /*06f8*/ 	.word	0x00000000
        /*06fc*/ 	.word	0x00000000
        /*0700*/ 	.short	0x010a
        /*0702*/ 	.byte	0xff
	.zero		1


	//   ....[97]....
        /*0704*/ 	.word	0x00007af0
        /*0708*/ 	.word	0x00000002
        /*070c*/ 	.word	0x000000e0
        /*0710*/ 	.short	0x010a
        /*0712*/ 	.byte	0xff
	.zero		1


	//   ....[98]....
        /*0714*/ 	.word	0x00007b50
        /*0718*/ 	.word	0x00000002
        /*071c*/ 	.word	0x00000090
        /*0720*/ 	.short	0x010a
        /*0722*/ 	.byte	0xff
	.zero		1


	//   ....[99]....
        /*0724*/ 	.word	0x00007ba0
        /*0728*/ 	.word	0x00000002
        /*072c*/ 	.word	0x00000080
        /*0730*/ 	.short	0x010a
        /*0732*/ 	.byte	0xff
	.zero		1


	//   ....[100]....
        /*0734*/ 	.word	0x00007c00
        /*0738*/ 	.word	0x00000000
        /*073c*/ 	.word	0x00000090
        /*0740*/ 	.short	0x010a
        /*0742*/ 	.byte	0xff
	.zero		1


	//   ....[101]....
        /*0744*/ 	.word	0x00007c50
        /*0748*/ 	.word	0x00000000
        /*074c*/ 	.word	0x00000080
        /*0750*/ 	.short	0x010a
        /*0752*/ 	.byte	0xff
	.zero		1


	//   ....[102]....
        /*0754*/ 	.word	0x00007cb0
        /*0758*/ 	.word	0x00000002
        /*075c*/ 	.word	0x000000c0
        /*0760*/ 	.short	0x010a
        /*0762*/ 	.byte	0xff
	.zero		1


	//   ....[103]....
        /*0764*/ 	.word	0x00007d10
        /*0768*/ 	.word	0x00000000
        /*076c*/ 	.word	0x00000000
        /*0770*/ 	.short	0x010a
        /*0772*/ 	.byte	0xff
	.zero		1


	//   ....[104]....
        /*0774*/ 	.word	0x00007d70
        /*0778*/ 	.word	0x00000000
        /*077c*/ 	.word	0x00000000
        /*0780*/ 	.short	0x010a
        /*0782*/ 	.byte	0xff
	.zero		1


	//   ....[105]....
        /*0784*/ 	.word	0x00007dd0
        /*0788*/ 	.word	0x00000000
        /*078c*/ 	.word	0x00000000
        /*0790*/ 	.short	0x010a
        /*0792*/ 	.byte	0xff
	.zero		1


	//   ....[106]....
        /*0794*/ 	.word	0x00007e30
        /*0798*/ 	.word	0x00000000
        /*079c*/ 	.word	0x00000000
        /*07a0*/ 	.short	0x010a
        /*07a2*/ 	.byte	0xff
	.zero		1


	//   ....[107]....
        /*07a4*/ 	.word	0x00007e90
        /*07a8*/ 	.word	0x00000000
        /*07ac*/ 	.word	0x00000000
        /*07b0*/ 	.short	0x010a
        /*07b2*/ 	.byte	0xff
	.zero		1


	//   ....[108]....
        /*07b4*/ 	.word	0x00007ee0
        /*07b8*/ 	.word	0x0000000c
        /*07bc*/ 	.word	0x00000080
        /*07c0*/ 	.short	0x010a
        /*07c2*/ 	.byte	0xff
	.zero		1


	//   ....[109]....
        /*07c4*/ 	.word	0x00007f40
        /*07c8*/ 	.word	0x00000000
        /*07cc*/ 	.word	0x00000078
        /*07d0*/ 	.short	0x010a
        /*07d2*/ 	.byte	0xff
	.zero		1


	//   ....[110]....
        /*07d4*/ 	.word	0x00007fa0
        /*07d8*/ 	.word	0x00000000
        /*07dc*/ 	.word	0x00000058
        /*07e0*/ 	.short	0x010a
        /*07e2*/ 	.byte	0xff
	.zero		1


	//   ....[111]....
        /*07e4*/ 	.word	0x00008000
        /*07e8*/ 	.word	0x00000006
        /*07ec*/ 	.word	0x00000058
        /*07f0*/ 	.short	0x010a
        /*07f2*/ 	.byte	0xff
	.zero		1


	//   ....[112]....
        /*07f4*/ 	.word	0x00008060
        /*07f8*/ 	.word	0x00000000
        /*07fc*/ 	.word	0x00000000
        /*0800*/ 	.short	0x010a
        /*0802*/ 	.byte	0xff
	.zero		1


	//   ....[113]....
        /*0804*/ 	.word	0x000080c0
        /*0808*/ 	.word	0x00000000
        /*080c*/ 	.word	0x00000000
        /*0810*/ 	.short	0x010a
        /*0812*/ 	.byte	0xff
	.zero		1


	//   ....[114]....
        /*0814*/ 	.word	0x00008110
        /*0818*/ 	.word	0x00000000
        /*081c*/ 	.word	0x00000080
        /*0820*/ 	.short	0x010a
        /*0822*/ 	.byte	0xff
	.zero		1


	//   ....[115]....
        /*0824*/ 	.word	0x00008160
        /*0828*/ 	.word	0x00000002
        /*082c*/ 	.word	0x00000040
        /*0830*/ 	.short	0x010a
        /*0832*/ 	.byte	0xff
	.zero		1


	//   ....[116]....
        /*0834*/ 	.word	0x000081b0
        /*0838*/ 	.word	0x0000001b
        /*083c*/ 	.word	0x000000a0
        /*0840*/ 	.short	0x010a
        /*0842*/ 	.byte	0xff
	.zero		1


	//   ....[117]....
        /*0844*/ 	.word	0x00008200
        /*0848*/ 	.word	0x00000002
        /*084c*/ 	.word	0x00000040
        /*0850*/ 	.short	0x010a
        /*0852*/ 	.byte	0xff
	.zero		1


	//----- nvinfo : EIATTR_NUM_MBARRIERS
	.align		4
.L_47:
        /*0854*/ 	.byte	0x03, 0x38
        /*0856*/ 	.short	0x0020


	//----- nvinfo : EIATTR_EXIT_INSTR_OFFSETS
	.align		4
        /*0858*/ 	.byte	0x04, 0x1c
        /*085a*/ 	.short	(.L_49 - .L_48)


	//   ....[0]....
.L_48:
        /*085c*/ 	.word	0x00002ae0


	//   ....[1]....
        /*0860*/ 	.word	0x00002fd0


	//   ....[2]....
        /*0864*/ 	.word	0x00003030


	//   ....[3]....
        /*0868*/ 	.word	0x00004160


	//   ....[4]....
        /*086c*/ 	.word	0x00005130


	//   ....[5]....
        /*0870*/ 	.word	0x00005170


	//   ....[6]....
        /*0874*/ 	.word	0x00007740


	//   ....[7]....
        /*0878*/ 	.word	0x000077c0


	//   ....[8]....
        /*087c*/ 	.word	0x000077f0


	//   ....[9]....
        /*0880*/ 	.word	0x00007860


	//----- nvinfo : EIATTR_MAX_THREADS
	.align		4
.L_49:
        /*0884*/ 	.byte	0x04, 0x05
        /*0886*/ 	.short	(.L_51 - .L_50)
.L_50:
        /*0888*/ 	.word	0x00000100
        /*088c*/ 	.word	0x00000001
        /*0890*/ 	.word	0x00000001


	//----- nvinfo : EIATTR_CRS_STACK_SIZE
	.align		4
.L_51:
        /*0894*/ 	.byte	0x04, 0x1e
        /*0896*/ 	.short	(.L_53 - .L_52)
.L_52:
        /*0898*/ 	.word	0x00000000


	//----- nvinfo : EIATTR_CBANK_PARAM_SIZE
	.align		4
.L_53:
        /*089c*/ 	.byte	0x03, 0x19
        /*089e*/ 	.short	0x0800


	//----- nvinfo : EIATTR_PARAM_CBANK
	.align		4
        /*08a0*/ 	.byte	0x04, 0x0a
        /*08a2*/ 	.short	(.L_55 - .L_54)
	.align		4
.L_54:
        /*08a4*/ 	.word	index@(.nv.constant0._ZN7cutlass13device_kernelINS_4gemm6kernel13GemmUniversalIN4cute5tupleIJiiiiEEENS1_10collective13CollectiveMmaINS1_35MainloopSm100TmaUmmaWarpSpecializedILi4ELi2ELi4ENS5_IJNS4_1CILi1EEENSA_ILi2EEESB_EEEEENS5_IJNSA_ILi64EEESF_NSA_ILi128EEEEEENS_10bfloat16_tENS5_IJlSB_lEEESI_SJ_NS4_8TiledMMAINS4_8MMA_AtomIJNS4_20SM100_MMA_F16BF16_SSISI_SI_fLi64ELi64ELNS4_4UMMA5MajorE0ELSO_0ELNSN_7ScaleInE0ELSP_0EEEEEENS4_6LayoutINS5_IJSB_SB_SB_EEENS5_IJNSA_ILi0EEESU_SU_EEEEENS5_IJNS4_10UnderscoreESX_SX_EEEEENS4_23SM90_TMA_LOAD_MULTICASTENS4_14ComposedLayoutINS4_7SwizzleILi3ELi4ELi3EEENS4_18smem_ptr_flag_bitsILi16EEENSS_INS5_IJNSA_ILi8EEESF_EEENS5_IJSF_SB_EEEEEEEvNS4_8identityENS4_13SM90_TMA_LOADES1A_vS1B_EENS_8epilogue10collective18CollectiveEpilogueINS1E_23Sm100TmaWarpSpecializedILi3ELi2ELi16ELb1ELb0EEEJSH_NS5_IJNSS_ISF_SB_EENSS_INSA_ILi32EEESB_EEEEESI_SJ_SI_SJ_NS1E_6fusion15FusionCallbacksIS1I_NS1N_17LinearCombinationISI_fSI_fLNS_15FloatRoundStyleE2EEESH_S1M_JEEENS4_5SM1004TMEM4LOAD26SM100_TMEM_LOAD_16dp256b4xES1C_NS11_INS12_ILi2ELi4ELi3EEES15_NSS_INS5_IJS16_S1K_EEENS5_IJS1K_SB_EEEEEEENS4_17SM75_U32x4_LDSM_NENS4_14SM90_TMA_STOREES21_NS4_17SM90_U32x4_STSM_NENS4_39AutoVectorizingCopyWithAssumedAlignmentILi128EEEEEEvvEEEEvNT_6ParamsE)
        /*08a8*/ 	.short	0x0380
        /*08aa*/ 	.short	0x0800


	//----- nvinfo : EIATTR_SW_WAR
	.align		4
.L_55:
        /*08ac*/ 	.byte	0x04, 0x36
        /*08ae*/ 	.short	(.L_57 - .L_56)
.L_56:
        /*08b0*/ 	.word	0x00000008
.L_57:


//--------------------- .nv.callgraph             --------------------------
	.section	.nv.callgraph,"",@"SHT_CUDA_CALLGRAPH"
	.align	4
	.sectionentsize	8
	.align		4
        /*0000*/ 	.word	0x00000000
	.align		4
        /*0004*/ 	.word	0xffffffff
	.align		4
        /*0008*/ 	.word	index@(_ZN7cutlass13device_kernelINS_4gemm6kernel13GemmUniversalIN4cute5tupleIJiiiiEEENS1_10collective13CollectiveMmaINS1_35MainloopSm100TmaUmmaWarpSpecializedILi4ELi2ELi4ENS5_IJNS4_1CILi1EEENSA_ILi2EEESB_EEEEENS5_IJNSA_ILi64EEESF_NSA_ILi128EEEEEENS_10bfloat16_tENS5_IJlSB_lEEESI_SJ_NS4_8TiledMMAINS4_8MMA_AtomIJNS4_20SM100_MMA_F16BF16_SSISI_SI_fLi64ELi64ELNS4_4UMMA5MajorE0ELSO_0ELNSN_7ScaleInE0ELSP_0EEEEEENS4_6LayoutINS5_IJSB_SB_SB_EEENS5_IJNSA_ILi0EEESU_SU_EEEEENS5_IJNS4_10UnderscoreESX_SX_EEEEENS4_23SM90_TMA_LOAD_MULTICASTENS4_14ComposedLayoutINS4_7SwizzleILi3ELi4ELi3EEENS4_18smem_ptr_flag_bitsILi16EEENSS_INS5_IJNSA_ILi8EEESF_EEENS5_IJSF_SB_EEEEEEEvNS4_8identityENS4_13SM90_TMA_LOADES1A_vS1B_EENS_8epilogue10collective18CollectiveEpilogueINS1E_23Sm100TmaWarpSpecializedILi3ELi2ELi16ELb1ELb0EEEJSH_NS5_IJNSS_ISF_SB_EENSS_INSA_ILi32EEESB_EEEEESI_SJ_SI_SJ_NS1E_6fusion15FusionCallbacksIS1I_NS1N_17LinearCombinationISI_fSI_fLNS_15FloatRoundStyleE2EEESH_S1M_JEEENS4_5SM1004TMEM4LOAD26SM100_TMEM_LOAD_16dp256b4xES1C_NS11_INS12_ILi2ELi4ELi3EEES15_NSS_INS5_IJS16_S1K_EEENS5_IJS1K_SB_EEEEEEENS4_17SM75_U32x4_LDSM_NENS4_14SM90_TMA_STOREES21_NS4_17SM90_U32x4_STSM_NENS4_39AutoVectorizingCopyWithAssumedAlignmentILi128EEEEEEvvEEEEvNT_6ParamsE)
	.align		4
        /*000c*/ 	.word	index@(__assertfail)
	.align		4
        /*0010*/ 	.word	0x00000000
	.align		4
        /*0014*/ 	.word	0xfffffffe
	.align		4
        /*0018*/ 	.word	0x00000000
	.align		4
        /*001c*/ 	.word	0xfffffffd
	.align		4
        /*0020*/ 	.word	0x00000000
	.align		4
        /*0024*/ 	.word	0xfffffffc


//--------------------- .nv.constant4             --------------------------
	.section	.nv.constant4,"a",@progbits
	.align	8
	.align		8
.nv.constant4:
        /*0000*/ 	.dword	__assertfail
	.align		8
        /*0008*/ 	.dword	__unnamed_1
	.align		8
        /*0010*/ 	.dword	__unnamed_2
	.align		8
        /*0018*/ 	.dword	_ZN39_INTERNAL_937c1a90_4_k_cu_bc236b81_66474cuda3std3__45__cpo5beginE
	.align		8
        /*0020*/ 	.dword	_ZN39_INTERNAL_937c1a90_4_k_cu_bc236b81_66474cuda3std3__45__cpo3endE
	.align		8
        /*0028*/ 	.dword	_ZN39_INTERNAL_937c1a90_4_k_cu_bc236b81_66474cuda3std3__45__cpo6cbeginE
	.align		8
        /*0030*/ 	.dword	_ZN39_INTERNAL_937c1a90_4_k_cu_bc236b81_66474cuda3std3__45__cpo4cendE
	.align		8
        /*0038*/ 	.dword	_ZN39_INTERNAL_937c1a90_4_k_cu_bc236b81_66474cuda3std3__441_GLOBAL__N__937c1a90_4_k_cu_bc236b81_66476ignoreE
	.align		8
        /*0040*/ 	.dword	_ZN39_INTERNAL_937c1a90_4_k_cu_bc236b81_66474cuda3std3__419piecewise_constructE
	.align		8
        /*0048*/ 	.dword	_ZN39_INTERNAL_937c1a90_4_k_cu_bc236b81_66474cuda3std3__48in_placeE
	.align		8
        /*0050*/ 	.dword	_ZN39_INTERNAL_937c1a90_4_k_cu_bc236b81_66474cuda3std6ranges3__45__cpo4swapE
	.align		8
        /*0058*/ 	.dword	_ZN39_INTERNAL_937c1a90_4_k_cu_bc236b81_66474cuda3std6ranges3__45__cpo9iter_moveE
	.align		8
        /*0060*/ 	.dword	_ZN39_INTERNAL_937c1a90_4_k_cu_bc236b81_66474cute7productE
	.align		8
        /*0068*/ 	.dword	_ZN39_INTERNAL_937c1a90_4_k_cu_bc236b81_66474cute1_E
	.align		8
        /*0070*/ 	.dword	$str$25
	.align		8
        /*0078*/ 	.dword	$str$26
	.align		8
        /*0080*/ 	.dword	$str$27
	.align		8
        /*0088*/ 	.dword	$str$28


//--------------------- .text._ZN7cutlass13device_kernelINS_4gemm6kernel13GemmUniversalIN4cute5tupleIJiiiiEEENS1_10collective13CollectiveMmaINS1_35MainloopSm100TmaUmmaWarpSpecializedILi4ELi2ELi4ENS5_IJNS4_1CILi1EEENSA_ILi2EEESB_EEEEENS5_IJNSA_ILi64EEESF_NSA_ILi128EEEEEENS_10bfloat16_tENS5_IJlSB_lEEESI_SJ_NS4_8TiledMMAINS4_8MMA_AtomIJNS4_20SM100_MMA_F16BF16_SSISI_SI_fLi64ELi64ELNS4_4UMMA5MajorE0ELSO_0ELNSN_7ScaleInE0ELSP_0EEEEEENS4_6LayoutINS5_IJSB_SB_SB_EEENS5_IJNSA_ILi0EEESU_SU_EEEEENS5_IJNS4_10UnderscoreESX_SX_EEEEENS4_23SM90_TMA_LOAD_MULTICASTENS4_14ComposedLayoutINS4_7SwizzleILi3ELi4ELi3EEENS4_18smem_ptr_flag_bitsILi16EEENSS_INS5_IJNSA_ILi8EEESF_EEENS5_IJSF_SB_EEEEEEEvNS4_8identityENS4_13SM90_TMA_LOADES1A_vS1B_EENS_8epilogue10collective18CollectiveEpilogueINS1E_23Sm100TmaWarpSpecializedILi3ELi2ELi16ELb1ELb0EEEJSH_NS5_IJNSS_ISF_SB_EENSS_INSA_ILi32EEESB_EEEEESI_SJ_SI_SJ_NS1E_6fusion15FusionCallbacksIS1I_NS1N_17LinearCombinationISI_fSI_fLNS_15FloatRoundStyleE2EEESH_S1M_JEEENS4_5SM1004TMEM4LOAD26SM100_TMEM_LOAD_16dp256b4xES1C_NS11_INS12_ILi2ELi4ELi3EEES15_NSS_INS5_IJS16_S1K_EEENS5_IJS1K_SB_EEEEEEENS4_17SM75_U32x4_LDSM_NENS4_14SM90_TMA_STOREES21_NS4_17SM90_U32x4_STSM_NENS4_39AutoVectorizingCopyWithAssumedAlignmentILi128EEEEEEvvEEEEvNT_6ParamsE --------------------------
	.section	.text._ZN7cutlass13device_kernelINS_4gemm6kernel13GemmUniversalIN4cute5tupleIJiiiiEEENS1_10collective13CollectiveMmaINS1_35MainloopSm100TmaUmmaWarpSpecializedILi4ELi2ELi4ENS5_IJNS4_1CILi1EEENSA_ILi2EEESB_EEEEENS5_IJNSA_ILi64EEESF_NSA_ILi128EEEEEENS_10bfloat16_tENS5_IJlSB_lEEESI_SJ_NS4_8TiledMMAINS4_8MMA_AtomIJNS4_20SM100_MMA_F16BF16_SSISI_SI_fLi64ELi64ELNS4_4UMMA5MajorE0ELSO_0ELNSN_7ScaleInE0ELSP_0EEEEEENS4_6LayoutINS5_IJSB_SB_SB_EEENS5_IJNSA_ILi0EEESU_SU_EEEEENS5_IJNS4_10UnderscoreESX_SX_EEEEENS4_23SM90_TMA_LOAD_MULTICASTENS4_14ComposedLayoutINS4_7SwizzleILi3ELi4ELi3EEENS4_18smem_ptr_flag_bitsILi16EEENSS_INS5_IJNSA_ILi8EEESF_EEENS5_IJSF_SB_EEEEEEEvNS4_8identityENS4_13SM90_TMA_LOADES1A_vS1B_EENS_8epilogue10collective18CollectiveEpilogueINS1E_23Sm100TmaWarpSpecializedILi3ELi2ELi16ELb1ELb0EEEJSH_NS5_IJNSS_ISF_SB_EENSS_INSA_ILi32EEESB_EEEEESI_SJ_SI_SJ_NS1E_6fusion15FusionCallbacksIS1I_NS1N_17LinearCombinationISI_fSI_fLNS_15FloatRoundStyleE2EEESH_S1M_JEEENS4_5SM1004TMEM4LOAD26SM100_TMEM_LOAD_16dp256b4xES1C_NS11_INS12_ILi2ELi4ELi3EEES15_NSS_INS5_IJS16_S1K_EEENS5_IJS1K_SB_EEEEEEENS4_17SM75_U32x4_LDSM_NENS4_14SM90_TMA_STOREES21_NS4_17SM90_U32x4_STSM_NENS4_39AutoVectorizingCopyWithAssumedAlignmentILi128EEEEEEvvEEEEvNT_6ParamsE,"ax",@progbits
	.align	128
.text._ZN7cutlass13device_kernelINS_4gemm6kernel13GemmUniversalIN4cute5tupleIJiiiiEEENS1_10collective13CollectiveMmaINS1_35MainloopSm100TmaUmmaWarpSpecializedILi4ELi2ELi4ENS5_IJNS4_1CILi1EEENSA_ILi2EEESB_EEEEENS5_IJNSA_ILi64EEESF_NSA_ILi128EEEEEENS_10bfloat16_tENS5_IJlSB_lEEESI_SJ_NS4_8TiledMMAINS4_8MMA_AtomIJNS4_20SM100_MMA_F16BF16_SSISI_SI_fLi64ELi64ELNS4_4UMMA5MajorE0ELSO_0ELNSN_7ScaleInE0ELSP_0EEEEEENS4_6LayoutINS5_IJSB_SB_SB_EEENS5_IJNSA_ILi0EEESU_SU_EEEEENS5_IJNS4_10UnderscoreESX_SX_EEEEENS4_23SM90_TMA_LOAD_MULTICASTENS4_14ComposedLayoutINS4_7SwizzleILi3ELi4ELi3EEENS4_18smem_ptr_flag_bitsILi16EEENSS_INS5_IJNSA_ILi8EEESF_EEENS5_IJSF_SB_EEEEEEEvNS4_8identityENS4_13SM90_TMA_LOADES1A_vS1B_EENS_8epilogue10collective18CollectiveEpilogueINS1E_23Sm100TmaWarpSpecializedILi3ELi2ELi16ELb1ELb0EEEJSH_NS5_IJNSS_ISF_SB_EENSS_INSA_ILi32EEESB_EEEEESI_SJ_SI_SJ_NS1E_6fusion15FusionCallbacksIS1I_NS1N_17LinearCombinationISI_fSI_fLNS_15FloatRoundStyleE2EEESH_S1M_JEEENS4_5SM1004TMEM4LOAD26SM100_TMEM_LOAD_16dp256b4xES1C_NS11_INS12_ILi2ELi4ELi3EEES15_NSS_INS5_IJS16_S1K_EEENS5_IJS1K_SB_EEEEEEENS4_17SM75_U32x4_LDSM_NENS4_14SM90_TMA_STOREES21_NS4_17SM90_U32x4_STSM_NENS4_39AutoVectorizingCopyWithAssumedAlignmentILi128EEEEEEvvEEEEvNT_6ParamsE:
        .type           _ZN7cutlass13device_kernelINS_4gemm6kernel13GemmUniversalIN4cute5tupleIJiiiiEEENS1_10collective13CollectiveMmaINS1_35MainloopSm100TmaUmmaWarpSpecializedILi4ELi2ELi4ENS5_IJNS4_1CILi1EEENSA_ILi2EEESB_EEEEENS5_IJNSA_ILi64EEESF_NSA_ILi128EEEEEENS_10bfloat16_tENS5_IJlSB_lEEESI_SJ_NS4_8TiledMMAINS4_8MMA_AtomIJNS4_20SM100_MMA_F16BF16_SSISI_SI_fLi64ELi64ELNS4_4UMMA5MajorE0ELSO_0ELNSN_7ScaleInE0ELSP_0EEEEEENS4_6LayoutINS5_IJSB_SB_SB_EEENS5_IJNSA_ILi0EEESU_SU_EEEEENS5_IJNS4_10UnderscoreESX_SX_EEEEENS4_23SM90_TMA_LOAD_MULTICASTENS4_14ComposedLayoutINS4_7SwizzleILi3ELi4ELi3EEENS4_18smem_ptr_flag_bitsILi16EEENSS_INS5_IJNSA_ILi8EEESF_EEENS5_IJSF_SB_EEEEEEEvNS4_8identityENS4_13SM90_TMA_LOADES1A_vS1B_EENS_8epilogue10collective18CollectiveEpilogueINS1E_23Sm100TmaWarpSpecializedILi3ELi2ELi16ELb1ELb0EEEJSH_NS5_IJNSS_ISF_SB_EENSS_INSA_ILi32EEESB_EEEEESI_SJ_SI_SJ_NS1E_6fusion15FusionCallbacksIS1I_NS1N_17LinearCombinationISI_fSI_fLNS_15FloatRoundStyleE2EEESH_S1M_JEEENS4_5SM1004TMEM4LOAD26SM100_TMEM_LOAD_16dp256b4xES1C_NS11_INS12_ILi2ELi4ELi3EEES15_NSS_INS5_IJS16_S1K_EEENS5_IJS1K_SB_EEEEEEENS4_17SM75_U32x4_LDSM_NENS4_14SM90_TMA_STOREES21_NS4_17SM90_U32x4_STSM_NENS4_39AutoVectorizingCopyWithAssumedAlignmentILi128EEEEEEvvEEEEvNT_6ParamsE,@function
        .size           _ZN7cutlass13device_kernelINS_4gemm6kernel13GemmUniversalIN4cute5tupleIJiiiiEEENS1_10collective13CollectiveMmaINS1_35MainloopSm100TmaUmmaWarpSpecializedILi4ELi2ELi4ENS5_IJNS4_1CILi1EEENSA_ILi2EEESB_EEEEENS5_IJNSA_ILi64EEESF_NSA_ILi128EEEEEENS_10bfloat16_tENS5_IJlSB_lEEESI_SJ_NS4_8TiledMMAINS4_8MMA_AtomIJNS4_20SM100_MMA_F16BF16_SSISI_SI_fLi64ELi64ELNS4_4UMMA5MajorE0ELSO_0ELNSN_7ScaleInE0ELSP_0EEEEEENS4_6LayoutINS5_IJSB_SB_SB_EEENS5_IJNSA_ILi0EEESU_SU_EEEEENS5_IJNS4_10UnderscoreESX_SX_EEEEENS4_23SM90_TMA_LOAD_MULTICASTENS4_14ComposedLayoutINS4_7SwizzleILi3ELi4ELi3EEENS4_18smem_ptr_flag_bitsILi16EEENSS_INS5_IJNSA_ILi8EEESF_EEENS5_IJSF_SB_EEEEEEEvNS4_8identityENS4_13SM90_TMA_LOADES1A_vS1B_EENS_8epilogue10collective18CollectiveEpilogueINS1E_23Sm100TmaWarpSpecializedILi3ELi2ELi16ELb1ELb0EEEJSH_NS5_IJNSS_ISF_SB_EENSS_INSA_ILi32EEESB_EEEEESI_SJ_SI_SJ_NS1E_6fusion15FusionCallbacksIS1I_NS1N_17LinearCombinationISI_fSI_fLNS_15FloatRoundStyleE2EEESH_S1M_JEEENS4_5SM1004TMEM4LOAD26SM100_TMEM_LOAD_16dp256b4xES1C_NS11_INS12_ILi2ELi4ELi3EEES15_NSS_INS5_IJS16_S1K_EEENS5_IJS1K_SB_EEEEEEENS4_17SM75_U32x4_LDSM_NENS4_14SM90_TMA_STOREES21_NS4_17SM90_U32x4_STSM_NENS4_39AutoVectorizingCopyWithAssumedAlignmentILi128EEEEEEvvEEEEvNT_6ParamsE,(.L_x_161 - _ZN7cutlass13device_kernelINS_4gemm6kernel13GemmUniversalIN4cute5tupleIJiiiiEEENS1_10collective13CollectiveMmaINS1_35MainloopSm100TmaUmmaWarpSpecializedILi4ELi2ELi4ENS5_IJNS4_1CILi1EEENSA_ILi2EEESB_EEEEENS5_IJNSA_ILi64EEESF_NSA_ILi128EEEEEENS_10bfloat16_tENS5_IJlSB_lEEESI_SJ_NS4_8TiledMMAINS4_8MMA_AtomIJNS4_20SM100_MMA_F16BF16_SSISI_SI_fLi64ELi64ELNS4_4UMMA5MajorE0ELSO_0ELNSN_7ScaleInE0ELSP_0EEEEEENS4_6LayoutINS5_IJSB_SB_SB_EEENS5_IJNSA_ILi0EEESU_SU_EEEEENS5_IJNS4_10UnderscoreESX_SX_EEEEENS4_23SM90_TMA_LOAD_MULTICASTENS4_14ComposedLayoutINS4_7SwizzleILi3ELi4ELi3EEENS4_18smem_ptr_flag_bitsILi16EEENSS_INS5_IJNSA_ILi8EEESF_EEENS5_IJSF_SB_EEEEEEEvNS4_8identityENS4_13SM90_TMA_LOADES1A_vS1B_EENS_8epilogue10collective18CollectiveEpilogueINS1E_23Sm100TmaWarpSpecializedILi3ELi2ELi16ELb1ELb0EEEJSH_NS5_IJNSS_ISF_SB_EENSS_INSA_ILi32EEESB_EEEEESI_SJ_SI_SJ_NS1E_6fusion15FusionCallbacksIS1I_NS1N_17LinearCombinationISI_fSI_fLNS_15FloatRoundStyleE2EEESH_S1M_JEEENS4_5SM1004TMEM4LOAD26SM100_TMEM_LOAD_16dp256b4xES1C_NS11_INS12_ILi2ELi4ELi3EEES15_NSS_INS5_IJS16_S1K_EEENS5_IJS1K_SB_EEEEEEENS4_17SM75_U32x4_LDSM_NENS4_14SM90_TMA_STOREES21_NS4_17SM90_U32x4_STSM_NENS4_39AutoVectorizingCopyWithAssumedAlignmentILi128EEEEEEvvEEEEvNT_6ParamsE)
        .other          _ZN7cutlass13device_kernelINS_4gemm6kernel13GemmUniversalIN4cute5tupleIJiiiiEEENS1_10collective13CollectiveMmaINS1_35MainloopSm100TmaUmmaWarpSpecializedILi4ELi2ELi4ENS5_IJNS4_1CILi1EEENSA_ILi2EEESB_EEEEENS5_IJNSA_ILi64EEESF_NSA_ILi128EEEEEENS_10bfloat16_tENS5_IJlSB_lEEESI_SJ_NS4_8TiledMMAINS4_8MMA_AtomIJNS4_20SM100_MMA_F16BF16_SSISI_SI_fLi64ELi64ELNS4_4UMMA5MajorE0ELSO_0ELNSN_7ScaleInE0ELSP_0EEEEEENS4_6LayoutINS5_IJSB_SB_SB_EEENS5_IJNSA_ILi0EEESU_SU_EEEEENS5_IJNS4_10UnderscoreESX_SX_EEEEENS4_23SM90_TMA_LOAD_MULTICASTENS4_14ComposedLayoutINS4_7SwizzleILi3ELi4ELi3EEENS4_18smem_ptr_flag_bitsILi16EEENSS_INS5_IJNSA_ILi8EEESF_EEENS5_IJSF_SB_EEEEEEEvNS4_8identityENS4_13SM90_TMA_LOADES1A_vS1B_EENS_8epilogue10collective18CollectiveEpilogueINS1E_23Sm100TmaWarpSpecializedILi3ELi2ELi16ELb1ELb0EEEJSH_NS5_IJNSS_ISF_SB_EENSS_INSA_ILi32EEESB_EEEEESI_SJ_SI_SJ_NS1E_6fusion15FusionCallbacksIS1I_NS1N_17LinearCombinationISI_fSI_fLNS_15FloatRoundStyleE2EEESH_S1M_JEEENS4_5SM1004TMEM4LOAD26SM100_TMEM_LOAD_16dp256b4xES1C_NS11_INS12_ILi2ELi4ELi3EEES15_NSS_INS5_IJS16_S1K_EEENS5_IJS1K_SB_EEEEEEENS4_17SM75_U32x4_LDSM_NENS4_14SM90_TMA_STOREES21_NS4_17SM90_U32x4_STSM_NENS4_39AutoVectorizingCopyWithAssumedAlignmentILi128EEEEEEvvEEEEvNT_6ParamsE,@"STO_CUDA_ENTRY STV_DEFAULT"
_ZN7cutlass13device_kernelINS_4gemm6kernel13GemmUniversalIN4cute5tupleIJiiiiEEENS1_10collective13CollectiveMmaINS1_35MainloopSm100TmaUmmaWarpSpecializedILi4ELi2ELi4ENS5_IJNS4_1CILi1EEENSA_ILi2EEESB_EEEEENS5_IJNSA_ILi64EEESF_NSA_ILi128EEEEEENS_10bfloat16_tENS5_IJlSB_lEEESI_SJ_NS4_8TiledMMAINS4_8MMA_AtomIJNS4_20SM100_MMA_F16BF16_SSISI_SI_fLi64ELi64ELNS4_4UMMA5MajorE0ELSO_0ELNSN_7ScaleInE0ELSP_0EEEEEENS4_6LayoutINS5_IJSB_SB_SB_EEENS5_IJNSA_ILi0EEESU_SU_EEEEENS5_IJNS4_10UnderscoreESX_SX_EEEEENS4_23SM90_TMA_LOAD_MULTICASTENS4_14ComposedLayoutINS4_7SwizzleILi3ELi4ELi3EEENS4_18smem_ptr_flag_bitsILi16EEENSS_INS5_IJNSA_ILi8EEESF_EEENS5_IJSF_SB_EEEEEEEvNS4_8identityENS4_13SM90_TMA_LOADES1A_vS1B_EENS_8epilogue10collective18CollectiveEpilogueINS1E_23Sm100TmaWarpSpecializedILi3ELi2ELi16ELb1ELb0EEEJSH_NS5_IJNSS_ISF_SB_EENSS_INSA_ILi32EEESB_EEEEESI_SJ_SI_SJ_NS1E_6fusion15FusionCallbacksIS1I_NS1N_17LinearCombinationISI_fSI_fLNS_15FloatRoundStyleE2EEESH_S1M_JEEENS4_5SM1004TMEM4LOAD26SM100_TMEM_LOAD_16dp256b4xES1C_NS11_INS12_ILi2ELi4ELi3EEES15_NSS_INS5_IJS16_S1K_EEENS5_IJS1K_SB_EEEEEEENS4_17SM75_U32x4_LDSM_NENS4_14SM90_TMA_STOREES21_NS4_17SM90_U32x4_STSM_NENS4_39AutoVectorizingCopyWithAssumedAlignmentILi128EEEEEEvvEEEEvNT_6ParamsE:
[----:B------:R-:W1:Y:S01]  /*0000*/  LDC R1, c[0x0][0x37c] ;  /* 0x0000df00ff017b82 */ /* 0x000e620000000800 */
[----:B------:R-:W2:Y:S01]  /*0010*/  S2R R55, SR_TID.X ;  /* 0x0000000000377919 */ /* 0x000ea20000002100 */
[----:B------:R-:W3:Y:S01]  /*0020*/  LDCU.64 UR8, c[0x0][0x890] ;  /* 0x00011200ff0877ac */ /* 0x000ee20008000a00 */
[----:B------:R-:W-:Y:S02]  /*0030*/  PRMT R45, RZ, 0x7610, R45 ;  /* 0x00007610ff2d7816 */ /* 0x000fe4000000002d */
[----:B------:R-:W-:Y:S01]  /*0040*/  ELECT P3, URZ, PT ;  /* 0x0000000000ff782f */ /* 0x000fe20003860000 */
[----:B---3--:R-:W-:-:S04]  /*0050*/  UISETP.NE.U32.AND UP0, UPT, UR8, URZ, UPT ;  /* 0x000000ff0800728c */ /* 0x008fc8000bf05070 */
[----:B------:R-:W-:Y:S01]  /*0060*/  UISETP.NE.AND.EX UP0, UPT, UR9, URZ, UPT, UP0 ;  /* 0x000000ff0900728c */ /* 0x000fe2000bf05300 */
[----:B--2---:R-:W-:-:S05]  /*0070*/  SHF.R.U32.HI R46, RZ, 0x5, R55 ;  /* 0x00000005ff2e7819 */ /* 0x004fca0000011637 */
[----:B------:R-:W2:Y:S02]  /*0080*/  SHFL.IDX PT, R0, R46, RZ, 0x1f ;  /* 0x00001fff2e007589 */ /* 0x000ea400000e0000 */
[----:B--2---:R-:W-:Y:S01]  /*0090*/  R2UR UR22, R0 ;  /* 0x00000000001672ca */ /* 0x004fe200000e0000 */
[----:B-1----:R-:W-:-:S14]  /*00a0*/  BRA.U UP0, `(.L_x_0) ;  /* 0x0000000100307547 */ /* 0x002fdc000b800000 */
[----:B------:R-:W1:Y:S02]  /*00b0*/  LDCU.64 UR4, c[0x0][0x888] ;  /* 0x00011100ff0477ac */ /* 0x000e640008000a00 */
[----:B-1----:R-:W-:-:S04]  /*00c0*/  UISETP.NE.U32.AND UP0, UPT, UR4, URZ, UPT ;  /* 0x000000ff0400728c */ /* 0x002fc8000bf05070 */
[----:B------:R-:W-:-:S09]  /*00d0*/  UISETP.NE.AND.EX UP0, UPT, UR5, URZ, UPT, UP0 ;  /* 0x000000ff0500728c */ /* 0x000fd2000bf05300 */
[----:B------:R-:W-:Y:S05]  /*00e0*/  BRA.U !UP0, `(.L_x_1) ;  /* 0x0000000108147547 */ /* 0x000fea000b800000 */
[----:B------:R-:W1:Y:S01]  /*00f0*/  LDC.64 R26, c[0x0][0x888] ;  /* 0x00022200ff1a7b82 */ /* 0x000e620000000a00 */
[----:B------:R-:W1:Y:S02]  /*0100*/  LDCU.64 UR4, c[0x0][0x358] ;  /* 0x00006b00ff0477ac */ /* 0x000e640008000a00 */
[----:B-1----:R1:W5:Y:S01]  /*0110*/  LDG.E R26, desc[UR4][R26.64] ;  /* 0x000000041a1a7981 */ /* 0x002362000c1e1900 */
[----:B------:R-:W-:Y:S01]  /*0120*/  HFMA2 R45, -RZ, RZ, 0, 5.9604644775390625e-08 ;  /* 0x00000001ff2d7431 */ /* 0x000fe200000001ff */
[----:B------:R-:W-:Y:S05]  /*0130*/  BRA `(.L_x_0) ;  /* 0x00000000000c7947 */ /* 0x000fea0003800000 */
.L_x_1:
[----:B------:R-:W1:Y:S01]  /*0140*/  LDCU UR4, c[0x0][0x880] ;  /* 0x00011000ff0477ac */ /* 0x000e620008000800 */
[----:B------:R-:W-:Y:S01]  /*0150*/  HFMA2 R45, -RZ, RZ, 0, 5.9604644775390625e-08 ;  /* 0x00000001ff2d7431 */ /* 0x000fe200000001ff */
[----:B-1----:R-:W-:-:S07]  /*0160*/  MOV R26, UR4 ;  /* 0x00000004001a7c02 */ /* 0x002fce0008000f00 */
.L_x_0:
[----:B------:R-:W2:Y:S02]  /*0170*/  LDCU.64 UR4, c[0x0][0x8b0] ;  /* 0x00011600ff0477ac */ /* 0x000ea40008000a00 */
[----:B--2---:R-:W-:-:S04]  /*0180*/  UISETP.NE.U32.AND UP0, UPT, UR4, URZ, UPT ;  /* 0x000000ff0400728c */ /* 0x004fc8000bf05070 */
[----:B------:R-:W-:-:S09]  /*0190*/  UISETP.NE.AND.EX UP0, UPT, UR5, URZ, UPT, UP0 ;  /* 0x000000ff0500728c */ /* 0x000fd2000bf05300 */
[----:B------:R-:W-:Y:S05]  /*01a0*/  BRA.U UP0, `(.L_x_2) ;  /* 0x0000000100287547 */ /* 0x000fea000b800000 */
[----:B------:R-:W2:Y:S02]  /*01b0*/  LDCU.64 UR4, c[0x0][0x8a8] ;  /* 0x00011500ff0477ac */ /* 0x000ea40008000a00 */
[----:B--2---:R-:W-:-:S04]  /*01c0*/  UISETP.NE.U32.AND UP0, UPT, UR4, URZ, UPT ;  /* 0x000000ff0400728c */ /* 0x004fc8000bf05070 */
[----:B------:R-:W-:-:S09]  /*01d0*/  UISETP.NE.AND.EX UP0, UPT, UR5, URZ, UPT, UP0 ;  /* 0x000000ff0500728c */ /* 0x000fd2000bf05300 */
[----:B------:R-:W-:Y:S05]  /*01e0*/  BRA.U !UP0, `(.L_x_3) ;  /* 0x0000000108107547 */ /* 0x000fea000b800000 */
[----:B------:R-:W2:Y:S01]  /*01f0*/  LDC.64 R24, c[0x0][0x8a8] ;  /* 0x00022a00ff187b82 */ /* 0x000ea20000000a00 */
[----:B------:R-:W2:Y:S02]  /*0200*/  LDCU.64 UR4, c[0x0][0x358] ;  /* 0x00006b00ff0477ac */ /* 0x000ea40008000a00 */
[----:B--2---:R2:W5:Y:S01]  /*0210*/  LDG.E R24, desc[UR4][R24.64] ;  /* 0x0000000418187981 */ /* 0x004562000c1e1900 */
[----:B------:R-:W-:Y:S05]  /*0220*/  BRA `(.L_x_2) ;  /* 0x0000000000087947 */ /* 0x000fea0003800000 */
.L_x_3:
[----:B------:R-:W2:Y:S02]  /*0230*/  LDCU UR4, c[0x0][0x8a0] ;  /* 0x00011400ff0477ac */ /* 0x000ea40008000800 */
[----:B--2---:R-:W-:Y:S02]  /*0240*/  MOV R24, UR4 ;  /* 0x0000000400187c02 */ /* 0x004fe40008000f00 */
.L_x_2:
[----:B------:R-:W-:Y:S01]  /*0250*/  IMAD.U32 R0, RZ, RZ, UR22 ;  /* 0x00000016ff007e24 */ /* 0x000fe2000f8e00ff */
[----:B------:R-:W-:Y:S04]  /*0260*/  BSSY.RECONVERGENT B0, `(.L_x_4) ;  /* 0x000000c000007945 */ /* 0x000fe80003800200 */
[C---:B------:R-:W-:Y:S02]  /*0270*/  ISETP.NE.OR P1, PT, R0.reuse, 0x1, !P3 ;  /* 0x000000010000780c */ /* 0x040fe40005f25670 */
[----:B------:R-:W-:-:S11]  /*0280*/  ISETP.NE.OR P0, PT, R0, 0x3, !P3 ;  /* 0x000000030000780c */ /* 0x000fd60005f05670 */
[----:B------:R-:W-:Y:S05]  /*0290*/  @P1 BRA `(.L_x_5) ;  /* 0x0000000000201947 */ /* 0x000fea0003800000 */
[----:B------:R-:W3:Y:S02]  /*02a0*/  LDCU.64 UR4, c[0x0][0x348] ;  /* 0x00006900ff0477ac */ /* 0x000ee40008000a00 */
[----:B---3--:R-:W-:Y:S02]  /*02b0*/  UIADD3 UR6, UP1, UPT, UR4, 0x80, URZ ;  /* 0x0000008004067890 */ /* 0x008fe4000ff3e0ff */
[----:B------:R-:W-:Y:S02]  /*02c0*/  UIADD3 UR4, UP0, UPT, UR4, 0x180, URZ ;  /* 0x0000018004047890 */ /* 0x000fe4000ff1e0ff */
[----:B------:R-:W-:Y:S02]  /*02d0*/  UIADD3.X UR7, UPT, UPT, URZ, UR5, URZ, UP1, !UPT ;  /* 0x00000005ff077290 */ /* 0x000fe40008ffe4ff */
[----:B------:R-:W-:-:S07]  /*02e0*/  UIADD3.X UR5, UPT, UPT, URZ, UR5, URZ, UP0, !UPT ;  /* 0x00000005ff057290 */ /* 0x000fce00087fe4ff */
[----:B------:R3:W-:Y:S02]  /*02f0*/  UTMACCTL.PF [UR6] ;  /* 0x00000000060079b9 */ /* 0x0007e40008040000 */
[----:B------:R3:W-:Y:S02]  /*0300*/  UTMACCTL.PF [UR4] ;  /* 0x00000000040079b9 */ /* 0x0007e40008040000 */
[----:B---3--:R-:W-:Y:S01]  /*0310*/  NOP ;  /* 0x0000000000007918 */ /* 0x008fe20000000000 */
.L_x_5:
[----:B------:R-:W-:Y:S05]  /*0320*/  BSYNC.RECONVERGENT B0 ;  /* 0x0000000000007941 */ /* 0x000fea0003800200 */
.L_x_4:
[----:B------:R-:W-:Y:S04]  /*0330*/  BSSY.RECONVERGENT B0, `(.L_x_6) ;  /* 0x000000a000007945 */ /* 0x000fe80003800200 */
        /* <DEDUP_REMOVED lines=9> */
.L_x_7:
[----:B------:R-:W-:Y:S05]  /*03d0*/  BSYNC.RECONVERGENT B0 ;  /* 0x0000000000007941 */ /* 0x000fea0003800200 */
.L_x_6:
[----:B------:R-:W3:Y:S01]  /*03e0*/  LDCU.64 UR4, c[0x0][0x888] ;  /* 0x00011100ff0477ac */ /* 0x000ee20008000a00 */
[----:B------:R-:W-:Y:S02]  /*03f0*/  UISETP.EQ.U32.AND UP1, UPT, UR8, URZ, UPT ;  /* 0x000000ff0800728c */ /* 0x000fe4000bf22070 */
[----:B------:R-:W-:Y:S02]  /*0400*/  UPLOP3.LUT UP3, UPT, UPT, UPT, UPT, 0x80, 0x8 ;  /* 0x000000000008789c */ /* 0x000fe40003f6f070 */
[----:B---3--:R-:W-:-:S04]  /*0410*/  UISETP.NE.U32.AND UP0, UPT, UR4, URZ, UPT ;  /* 0x000000ff0400728c */ /* 0x008fc8000bf05070 */
[----:B------:R-:W-:-:S04]  /*0420*/  UISETP.NE.AND.EX UP0, UPT, UR5, URZ, UPT, UP0 ;  /* 0x000000ff0500728c */ /* 0x000fc8000bf05300 */
[----:B------:R-:W-:-:S04]  /*0430*/  UISETP.EQ.OR.EX UP2, UPT, UR9, URZ, !UP0, UP1 ;  /* 0x000000ff0900728c */ /* 0x000fc8000c742710 */
[----:B------:R-:W-:-:S06]  /*0440*/  UP2UR UR4, UPR, URZ, 0x4 ;  /* 0x00000004ff047883 */ /* 0x000fcc0008000000 */
[----:B------:R-:W-:Y:S01]  /*0450*/  MOV R49, UR4 ;  /* 0x0000000400317c02 */ /* 0x000fe20008000f00 */
[----:B------:R-:W-:Y:S06]  /*0460*/  BRA.U !UP2, `(.L_x_8) ;  /* 0x000000010a207547 */ /* 0x000fec000b800000 */
[----:B------:R-:W-:Y:S01]  /*0470*/  UISETP.NE.U32.AND UP1, UPT, UR8, URZ, UPT ;  /* 0x000000ff0800728c */ /* 0x000fe2000bf25070 */
[----:B-----5:R-:W-:Y:S01]  /*0480*/  FSETP.NEU.AND P0, PT, R26, RZ, PT ;  /* 0x000000ff1a00720b */ /* 0x020fe20003f0d000 */
[----:B------:R-:W-:Y:S02]  /*0490*/  USEL UR4, URZ, 0xffffffff, UP0 ;  /* 0xffffffffff047887 */ /* 0x000fe40008000000 */
[----:B------:R-:W-:-:S10]  /*04a0*/  UISETP.NE.AND.EX UP1, UPT, UR9, URZ, UPT, UP1 ;  /* 0x000000ff0900728c */ /* 0x000fd4000bf25310 */
[----:B------:R-:W-:Y:S01]  /*04b0*/  VOTEU.ANY UP0, P0 ;  /* 0x0000000000ff7886 */ /* 0x000fe20000000100 */
[----:B------:R-:W-:-:S04]  /*04c0*/  @!UP1 USEL UR4, URZ, 0xffffffff, UP0 ;  /* 0xffffffffff049887 */ /* 0x000fc80008000000 */
[----:B------:R-:W-:-:S04]  /*04d0*/  ULOP3.LUT UR4, UR4, 0x1, URZ, 0xc0, !UPT ;  /* 0x0000000104047892 */ /* 0x000fc8000f8ec0ff */
[----:B------:R-:W-:-:S11]  /*04e0*/  UISETP.NE.U32.AND UP3, UPT, UR4, 0x1, UPT ;  /* 0x000000010400788c */ /* 0x000fd6000bf65070 */
.L_x_8:
[----:B------:R-:W3:Y:S01]  /*04f0*/  SHFL.IDX PT, R2, R46, RZ, 0x1f ;  /* 0x00001fff2e027589 */ /* 0x000ee200000e0000 */
[----:B------:R-:W-:-:S04]  /*0500*/  UISETP.NE.AND UP0, UPT, UR22, 0x2, UPT ;  /* 0x000000021600788c */ /* 0x000fc8000bf05270 */
[----:B------:R-:W-:Y:S01]  /*0510*/  USEL UR37, URZ, 0x1, UP0 ;  /* 0x00000001ff257887 */ /* 0x000fe20008000000 */
[----:B---3--:R-:W-:-:S13]  /*0520*/  ISETP.NE.AND P0, PT, R2, RZ, PT ;  /* 0x000000ff0200720c */ /* 0x008fda0003f05270 */
[----:B------:R-:W-:Y:S05]  /*0530*/  @P0 BRA `(.L_x_9) ;  /* 0x0000000000580947 */ /* 0x000fea0003800000 */
[----:B------:R-:W3:Y:S01]  /*0540*/  S2UR UR4, SR_CgaCtaId ;  /* 0x00000000000479c3 */ /* 0x000ee20000008800 */
[----:B------:R-:W-:Y:S01]  /*0550*/  UMOV UR5, 0x400 ;  /* 0x0000040000057882 */ /* 0x000fe20000000000 */
[----:B------:R-:W-:Y:S01]  /*0560*/  UMOV UR8, 0x1 ;  /* 0x0000000100087882 */ /* 0x000fe20000000000 */
[----:B------:R-:W-:Y:S01]  /*0570*/  UMOV UR6, 0x2 ;  /* 0x0000000200067882 */ /* 0x000fe20000000000 */
[----:B------:R-:W-:-:S04]  /*0580*/  UIADD3 UR8, UPT, UPT, -UR8, 0x100000, URZ ;  /* 0x0010000008087890 */ /* 0x000fc8000fffe1ff */
[----:B------:R-:W-:Y:S02]  /*0590*/  USHF.L.U32 UR9, UR8, 0xb, URZ ;  /* 0x0000000b08097899 */ /* 0x000fe400080006ff */
[----:B------:R-:W-:Y:S02]  /*05a0*/  USHF.L.U32 UR8, UR8, 0x1, URZ ;  /* 0x0000000108087899 */ /* 0x000fe400080006ff */
[----:B------:R-:W-:-:S04]  /*05b0*/  UIADD3 UR6, UPT, UPT, -UR6, 0x100000, URZ ;  /* 0x0010000006067890 */ /* 0x000fc8000fffe1ff */
[----:B------:R-:W-:Y:S02]  /*05c0*/  USHF.L.U32 UR7, UR6, 0xb, URZ ;  /* 0x0000000b06077899 */ /* 0x000fe400080006ff */
[----:B------:R-:W-:Y:S01]  /*05d0*/  USHF.L.U32 UR6, UR6, 0x1, URZ ;  /* 0x0000000106067899 */ /* 0x000fe200080006ff */
[----:B------:R-:W-:Y:S01]  /*05e0*/  ELECT P0, URZ, PT ;  /* 0x0000000000ff782f */ /* 0x000fe20003800000 */
[----:B---3--:R-:W-:Y:S01]  /*05f0*/  ULEA UR4, UR4, UR5, 0x18 ;  /* 0x0000000504047291 */ /* 0x008fe2000f8ec0ff */
[----:B------:R-:W3:Y:S11]  /*0600*/  FENCE.VIEW.ASYNC.S ;  /* 0x00000000000073c6 */ /* 0x000ef60000000000 */
[----:B---3--:R3:W4:Y:S01]  /*0610*/  SYNCS.EXCH.64 URZ, [UR4], UR8 ;  /* 0x0000000804ff75b2 */ /* 0x0087220008000100 */
[----:B------:R3:W1:Y:S01]  /*0620*/  SYNCS.EXCH.64 URZ, [UR4+0x20], UR6 ;  /* 0x0000200604ff75b2 */ /* 0x0006620008000100 */
[----:B------:R3:W1:Y:S01]  /*0630*/  SYNCS.EXCH.64 URZ, [UR4+0x8], UR8 ;  /* 0x0000080804ff75b2 */ /* 0x0006620008000100 */
[----:B------:R3:W1:Y:S01]  /*0640*/  SYNCS.EXCH.64 URZ, [UR4+0x28], UR6 ;  /* 0x0000280604ff75b2 */ /* 0x0006620008000100 */
[----:B------:R3:W1:Y:S01]  /*0650*/  SYNCS.EXCH.64 URZ, [UR4+0x10], UR8 ;  /* 0x0000100804ff75b2 */ /* 0x0006620008000100 */
[----:B------:R3:W1:Y:S01]  /*0660*/  SYNCS.EXCH.64 URZ, [UR4+0x30], UR6 ;  /* 0x0000300604ff75b2 */ /* 0x0006620008000100 */
[----:B------:R3:W1:Y:S01]  /*0670*/  SYNCS.EXCH.64 URZ, [UR4+0x18], UR8 ;  /* 0x0000180804ff75b2 */ /* 0x0006620008000100 */
[----:B------:R3:W1:Y:S01]  /*0680*/  SYNCS.EXCH.64 URZ, [UR4+0x38], UR6 ;  /* 0x0000380604ff75b2 */ /* 0x0006620008000100 */
[----:B------:R-:W-:Y:S01]  /*0690*/  NOP ;  /* 0x0000000000007918 */ /* 0x000fe20000000000 */
.L_x_9:
[----:B------:R-:W2:Y:S01]  /*06a0*/  SHFL.IDX PT, R2, R46, RZ, 0x1f ;  /* 0x00001fff2e027589 */ /* 0x000ea200000e0000 */
[----:B------:R-:W-:Y:S01]  /*06b0*/  NOP ;  /* 0x0000000000007918 */ /* 0x000fe20000000000 */
[----:B--2---:R-:W-:-:S13]  /*06c0*/  ISETP.NE.AND P0, PT, R2, 0x1, PT ;  /* 0x000000010200780c */ /* 0x004fda0003f05270 */
[----:B------:R-:W-:Y:S05]  /*06d0*/  @P0 BRA `(.L_x_10) ;  /* 0x0000000000500947 */ /* 0x000fea0003800000 */
[----:B---3--:R-:W2:Y:S01]  /*06e0*/  S2UR UR4, SR_CgaCtaId ;  /* 0x00000000000479c3 */ /* 0x008ea20000008800 */
        /* <DEDUP_REMOVED lines=10> */
[----:B--2---:R-:W-:Y:S01]  /*0790*/  ULEA UR4, UR4, UR5, 0x18 ;  /* 0x0000000504047291 */ /* 0x004fe2000f8ec0ff */
[----:B------:R-:W2:Y:S11]  /*07a0*/  FENCE.VIEW.ASYNC.S ;  /* 0x00000000000073c6 */ /* 0x000eb60000000000 */
[----:B--2---:R2:W3:Y:S01]  /*07b0*/  SYNCS.EXCH.64 URZ, [UR4+0x40], UR8 ;  /* 0x0000400804ff75b2 */ /* 0x0044e20008000100 */
[----:B------:R2:W1:Y:S01]  /*07c0*/  SYNCS.EXCH.64 URZ, [UR4+0x58], UR6 ;  /* 0x0000580604ff75b2 */ /* 0x0004620008000100 */
[----:B------:R2:W1:Y:S01]  /*07d0*/  SYNCS.EXCH.64 URZ, [UR4+0x48], UR8 ;  /* 0x0000480804ff75b2 */ /* 0x0004620008000100 */
[----:B------:R2:W1:Y:S01]  /*07e0*/  SYNCS.EXCH.64 URZ, [UR4+0x60], UR6 ;  /* 0x0000600604ff75b2 */ /* 0x0004620008000100 */
[----:B------:R2:W1:Y:S01]  /*07f0*/  SYNCS.EXCH.64 URZ, [UR4+0x50], UR8 ;  /* 0x0000500804ff75b2 */ /* 0x0004620008000100 */
[----:B------:R2:W1:Y:S01]  /*0800*/  SYNCS.EXCH.64 URZ, [UR4+0x68], UR6 ;  /* 0x0000680604ff75b2 */ /* 0x0004620008000100 */
[----:B------:R-:W-:Y:S01]  /*0810*/  NOP ;  /* 0x0000000000007918 */ /* 0x000fe20000000000 */
.L_x_10:
[----:B------:R-:W4:Y:S01]  /*0820*/  SHFL.IDX PT, R2, R46, RZ, 0x1f ;  /* 0x00001fff2e027589 */ /* 0x000f2200000e0000 */
[----:B------:R-:W-:Y:S01]  /*0830*/  NOP ;  /* 0x0000000000007918 */ /* 0x000fe20000000000 */
[----:B----4-:R-:W-:-:S13]  /*0840*/  ISETP.NE.AND P0, PT, R2, 0x3, PT ;  /* 0x000000030200780c */ /* 0x010fda0003f05270 */
[----:B------:R-:W-:Y:S05]  /*0850*/  @P0 BRA `(.L_x_11) ;  /* 0x0000000000300947 */ /* 0x000fea0003800000 */
[----:B--23--:R-:W2:Y:S01]  /*0860*/  S2UR UR6, SR_CgaCtaId ;  /* 0x00000000000679c3 */ /* 0x00cea20000008800 */
[----:B------:R-:W-:Y:S01]  /*0870*/  UMOV UR4, 0x400 ;  /* 0x0000040000047882 */ /* 0x000fe20000000000 */
[----:B------:R-:W-:Y:S01]  /*0880*/  UMOV UR5, 0x20 ;  /* 0x0000002000057882 */ /* 0x000fe20000000000 */
[----:B------:R-:W-:Y:S01]  /*0890*/  ELECT P0, URZ, PT ;  /* 0x0000000000ff782f */ /* 0x000fe20003800000 */
[----:B--2---:R-:W-:Y:S02]  /*08a0*/  ULEA UR6, UR6, UR4, 0x18 ;  /* 0x0000000406067291 */ /* 0x004fe4000f8ec0ff */
[----:B------:R-:W-:-:S04]  /*08b0*/  UIADD3 UR4, UPT, UPT, -UR5, 0x100000, URZ ;  /* 0x0010000005047890 */ /* 0x000fc8000fffe1ff */
[----:B------:R-:W-:Y:S02]  /*08c0*/  USHF.L.U32 UR5, UR4, 0xb, URZ ;  /* 0x0000000b04057899 */ /* 0x000fe400080006ff */
[----:B------:R-:W-:Y:S01]  /*08d0*/  USHF.L.U32 UR4, UR4, 0x1, URZ ;  /* 0x0000000104047899 */ /* 0x000fe200080006ff */
[----:B------:R-:W2:Y:S11]  /*08e0*/  FENCE.VIEW.ASYNC.S ;  /* 0x00000000000073c6 */ /* 0x000eb60000000000 */
[----:B--2---:R4:W2:Y:S01]  /*08f0*/  SYNCS.EXCH.64 URZ, [UR6+0x70], UR4 ;  /* 0x0000700406ff75b2 */ /* 0x0048a20008000100 */
[----:B------:R4:W3:Y:S02]  /*0900*/  SYNCS.EXCH.64 URZ, [UR6+0x78], UR4 ;  /* 0x0000780406ff75b2 */ /* 0x0008e40008000100 */
[----:B----4-:R-:W-:Y:S01]  /*0910*/  NOP ;  /* 0x0000000000007918 */ /* 0x010fe20000000000 */
.L_x_11:
[----:B------:R-:W4:Y:S01]  /*0920*/  SHFL.IDX PT, R2, R46, RZ, 0x1f ;  /* 0x00001fff2e027589 */ /* 0x000f2200000e0000 */
[----:B------:R-:W-:Y:S01]  /*0930*/  NOP ;  /* 0x0000000000007918 */ /* 0x000fe20000000000 */
[----:B----4-:R-:W-:-:S13]  /*0940*/  ISETP.NE.AND P0, PT, R2, 0x4, PT ;  /* 0x000000040200780c */ /* 0x010fda0003f05270 */
[----:B------:R-:W-:Y:S05]  /*0950*/  @P0 BRA `(.L_x_12) ;  /* 0x00000000004c0947 */ /* 0x000fea0003800000 */
[----:B--23--:R-:W2:Y:S01]  /*0960*/  S2UR UR6, SR_CgaCtaId ;  /* 0x00000000000679c3 */ /* 0x00cea20000008800 */
[----:B------:R-:W-:Y:S01]  /*0970*/  UMOV UR4, 0x1e0 ;  /* 0x000001e000047882 */ /* 0x000fe20000000000 */
[----:B------:R-:W-:Y:S01]  /*0980*/  UMOV UR5, 0x400 ;  /* 0x0000040000057882 */ /* 0x000fe20000000000 */
[----:B------:R-:W-:Y:S01]  /*0990*/  USEL UR4, UR4, 0x1a0, UP3 ;  /* 0x000001a004047887 */ /* 0x000fe20009800000 */
[----:B------:R-:W-:Y:S01]  /*09a0*/  UMOV UR8, 0x1 ;  /* 0x0000000100087882 */ /* 0x000fe20000000000 */
[----:B------:R-:W-:Y:S01]  /*09b0*/  ELECT P0, URZ, PT ;  /* 0x0000000000ff782f */ /* 0x000fe20003800000 */
[----:B------:R-:W-:-:S04]  /*09c0*/  UIADD3 UR8, UPT, UPT, -UR8, 0x100000, URZ ;  /* 0x0010000008087890 */ /* 0x000fc8000fffe1ff */
[----:B------:R-:W-:Y:S02]  /*09d0*/  USHF.L.U32 UR9, UR8, 0xb, URZ ;  /* 0x0000000b08097899 */ /* 0x000fe400080006ff */
[----:B------:R-:W-:Y:S02]  /*09e0*/  USHF.L.U32 UR8, UR8, 0x1, URZ ;  /* 0x0000000108087899 */ /* 0x000fe400080006ff */
[----:B--2---:R-:W-:Y:S02]  /*09f0*/  ULEA UR6, UR6, UR5, 0x18 ;  /* 0x0000000506067291 */ /* 0x004fe4000f8ec0ff */
[----:B------:R-:W-:-:S04]  /*0a00*/  UIADD3 UR4, UPT, UPT, -UR4, 0x100000, URZ ;  /* 0x0010000004047890 */ /* 0x000fc8000fffe1ff */
[----:B------:R-:W-:Y:S02]  /*0a10*/  USHF.L.U32 UR5, UR4, 0xb, URZ ;  /* 0x0000000b04057899 */ /* 0x000fe400080006ff */
[----:B------:R-:W-:Y:S01]  /*0a20*/  USHF.L.U32 UR4, UR4, 0x1, URZ ;  /* 0x0000000104047899 */ /* 0x000fe200080006ff */
[----:B------:R-:W2:Y:S03]  /*0a30*/  FENCE.VIEW.ASYNC.S ;  /* 0x00000000000073c6 */ /* 0x000ea60000000000 */
[----:B--2---:R4:W2:Y:S08]  /*0a40*/  SYNCS.EXCH.64 URZ, [UR6+0x80], UR8 ;  /* 0x0000800806ff75b2 */ /* 0x0048b00008000100 */
[----:B------:R4:W3:Y:S01]  /*0a50*/  SYNCS.EXCH.64 URZ, [UR6+0x90], UR4 ;  /* 0x0000900406ff75b2 */ /* 0x0008e20008000100 */
[----:B------:R4:W1:Y:S01]  /*0a60*/  SYNCS.EXCH.64 URZ, [UR6+0x88], UR8 ;  /* 0x0000880806ff75b2 */ /* 0x0008620008000100 */
[----:B------:R4:W1:Y:S02]  /*0a70*/  SYNCS.EXCH.64 URZ, [UR6+0x98], UR4 ;  /* 0x0000980406ff75b2 */ /* 0x0008640008000100 */
[----:B----4-:R-:W-:Y:S01]  /*0a80*/  NOP ;  /* 0x0000000000007918 */ /* 0x010fe20000000000 */
.L_x_12:
[----:B------:R-:W4:Y:S01]  /*0a90*/  SHFL.IDX PT, R2, R46, RZ, 0x1f ;  /* 0x00001fff2e027589 */ /* 0x000f2200000e0000 */
[----:B------:R-:W-:Y:S01]  /*0aa0*/  NOP ;  /* 0x0000000000007918 */ /* 0x000fe20000000000 */
[----:B----4-:R-:W-:-:S13]  /*0ab0*/  ISETP.NE.AND P0, PT, R2, 0x5, PT ;  /* 0x000000050200780c */ /* 0x010fda0003f05270 */
[----:B------:R-:W-:Y:S05]  /*0ac0*/  @P0 BRA `(.L_x_13) ;  /* 0x0000000000580947 */ /* 0x000fea0003800000 */
[----:B--23--:R-:W2:Y:S01]  /*0ad0*/  S2UR UR4, SR_CgaCtaId ;  /* 0x00000000000479c3 */ /* 0x00cea20000008800 */
        /* <DEDUP_REMOVED lines=12> */
[----:B--2---:R4:W2:Y:S01]  /*0ba0*/  SYNCS.EXCH.64 URZ, [UR4+0xa0], UR8 ;  /* 0x0000a00804ff75b2 */ /* 0x0048a20008000100 */
[----:B------:R4:W3:Y:S01]  /*0bb0*/  SYNCS.EXCH.64 URZ, [UR4+0xc0], UR6 ;  /* 0x0000c00604ff75b2 */ /* 0x0008e20008000100 */
[----:B------:R4:W1:Y:S01]  /*0bc0*/  SYNCS.EXCH.64 URZ, [UR4+0xa8], UR8 ;  /* 0x0000a80804ff75b2 */ /* 0x0008620008000100 */
[----:B------:R4:W1:Y:S01]  /*0bd0*/  SYNCS.EXCH.64 URZ, [UR4+0xc8], UR6 ;  /* 0x0000c80604ff75b2 */ /* 0x0008620008000100 */
[----:B------:R4:W1:Y:S01]  /*0be0*/  SYNCS.EXCH.64 URZ, [UR4+0xb0], UR8 ;  /* 0x0000b00804ff75b2 */ /* 0x0008620008000100 */
[----:B------:R4:W1:Y:S01]  /*0bf0*/  SYNCS.EXCH.64 URZ, [UR4+0xd0], UR6 ;  /* 0x0000d00604ff75b2 */ /* 0x0008620008000100 */
[----:B------:R4:W1:Y:S01]  /*0c00*/  SYNCS.EXCH.64 URZ, [UR4+0xb8], UR8 ;  /* 0x0000b80804ff75b2 */ /* 0x0008620008000100 */
[----:B------:R4:W1:Y:S02]  /*0c10*/  SYNCS.EXCH.64 URZ, [UR4+0xd8], UR6 ;  /* 0x0000d80604ff75b2 */ /* 0x0008640008000100 */
[----:B----4-:R-:W-:Y:S01]  /*0c20*/  NOP ;  /* 0x0000000000007918 */ /* 0x010fe20000000000 */
.L_x_13:
[----:B------:R-:W4:Y:S01]  /*0c30*/  SHFL.IDX PT, R2, R46, RZ, 0x1f ;  /* 0x00001fff2e027589 */ /* 0x000f2200000e0000 */
[----:B------:R-:W1:Y:S01]  /*0c40*/  S2UR UR54, SR_CgaCtaId ;  /* 0x00000000003679c3 */ /* 0x000e620000008800 */
[----:B------:R-:W-:Y:S01]  /*0c50*/  NOP ;  /* 0x0000000000007918 */ /* 0x000fe20000000000 */
[----:B----4-:R-:W-:-:S13]  /*0c60*/  ISETP.NE.AND P0, PT, R2, 0x3, PT ;  /* 0x000000030200780c */ /* 0x010fda0003f05270 */
[----:B-1----:R-:W-:Y:S05]  /*0c70*/  @P0 BRA `(.L_x_14) ;  /* 0x0000000000340947 */ /* 0x002fea0003800000 */
[----:B--23--:R-:W-:Y:S01]  /*0c80*/  UMOV UR4, 0x400 ;  /* 0x0000040000047882 */ /* 0x00cfe20000000000 */
[----:B------:R-:W-:Y:S01]  /*0c90*/  UMOV UR6, 0x20 ;  /* 0x0000002000067882 */ /* 0x000fe20000000000 */
[----:B------:R-:W-:Y:S02]  /*0ca0*/  ULEA UR4, UR54, UR4, 0x18 ;  /* 0x0000000436047291 */ /* 0x000fe4000f8ec0ff */
[----:B------:R-:W-:-:S04]  /*0cb0*/  UIADD3 UR6, UPT, UPT, -UR6, 0x100000, URZ ;  /* 0x0010000006067890 */ /* 0x000fc8000fffe1ff */
[----:B------:R-:W-:Y:S02]  /*0cc0*/  USHF.L.U32 UR7, UR6, 0xb, URZ ;  /* 0x0000000b06077899 */ /* 0x000fe400080006ff */
[----:B------:R-:W-:Y:S01]  /*0cd0*/  USHF.L.U32 UR6, UR6, 0x1, URZ ;  /* 0x0000000106067899 */ /* 0x000fe200080006ff */
[----:B------:R-:W-:Y:S01]  /*0ce0*/  ELECT P0, URZ, PT ;  /* 0x0000000000ff782f */ /* 0x000fe20003800000 */
[----:B------:R-:W1:Y:S10]  /*0cf0*/  FENCE.VIEW.ASYNC.S ;  /* 0x00000000000073c6 */ /* 0x000e740000000000 */
[----:B-1----:R1:W4:Y:S01]  /*0d00*/  SYNCS.EXCH.64 URZ, [UR4+0xe0], UR6 ;  /* 0x0000e00604ff75b2 */ /* 0x0023220008000100 */
[----:B------:R1:W2:Y:S01]  /*0d10*/  SYNCS.EXCH.64 URZ, [UR4+0xf0], UR6 ;  /* 0x0000f00604ff75b2 */ /* 0x0002a20008000100 */
[----:B------:R1:W3:Y:S01]  /*0d20*/  SYNCS.EXCH.64 URZ, [UR4+0xe8], UR6 ;  /* 0x0000e80604ff75b2 */ /* 0x0002e20008000100 */
[----:B------:R1:W1:Y:S01]  /*0d30*/  SYNCS.EXCH.64 URZ, [UR4+0xf8], UR6 ;  /* 0x0000f80604ff75b2 */ /* 0x0002620008000100 */
[----:B------:R-:W-:Y:S01]  /*0d40*/  NOP ;  /* 0x0000000000007918 */ /* 0x000fe20000000000 */
.L_x_14:
[----:B-123--:R-:W1:Y:S01]  /*0d50*/  LDCU UR4, c[0x0][0x36c] ;  /* 0x00006d80ff0477ac */ /* 0x00ee620008000800 */
[----:B------:R-:W-:Y:S01]  /*0d60*/  ISETP.NE.OR P3, PT, R0, 0x2, !P3 ;  /* 0x000000020000780c */ /* 0x000fe20005f65670 */
[----:B------:R-:W-:Y:S01]  /*0d70*/  NOP ;  /* 0x0000000000007918 */ /* 0x000fe20000000000 */
[----:B------:R-:W-:Y:S01]  /*0d80*/  LOP3.LUT R0, R55, 0x1f, RZ, 0xc0, !PT ;  /* 0x0000001f37007812 */ /* 0x000fe200078ec0ff */
[----:B------:R-:W-:Y:S02]  /*0d90*/  UISETP.NE.AND UP4, UPT, UR22, URZ, UPT ;  /* 0x000000ff1600728c */ /* 0x000fe4000bf85270 */
[----:B-1----:R-:W-:-:S09]  /*0da0*/  UISETP.EQ.U32.AND UP5, UPT, UR4, 0x1, UPT ;  /* 0x000000010400788c */ /* 0x002fd2000bfa2070 */
[----:B------:R-:W-:Y:S05]  /*0db0*/  BRA.U !UP5, `(.L_x_15) ;  /* 0x000000010d087547 */ /* 0x000fea000b800000 */
[----:B----4-:R-:W-:Y:S01]  /*0dc0*/  UCGABAR_ARV ;  /* 0x00000000000079c7 */ /* 0x010fe20008000000 */
[----:B------:R-:W-:Y:S05]  /*0dd0*/  BRA `(.L_x_16) ;  /* 0x0000000000047947 */ /* 0x000fea0003800000 */
.L_x_15:
[----:B----4-:R-:W-:Y:S01]  /*0de0*/  NOP ;  /* 0x0000000000007918 */ /* 0x010fe20000000000 */
.L_x_16:
[----:B------:R-:W1:Y:S01]  /*0df0*/  S2UR UR7, SR_CTAID.X ;  /* 0x00000000000779c3 */ /* 0x000e620000002500 */
[----:B------:R-:W-:-:S05]  /*0e00*/  CS2R.32 R48, SR_CgaSize ;  /* 0x0000000000307805 */ /* 0x000fca0000008a00 */
[----:B------:R-:W-:-:S05]  /*0e10*/  IMAD R48, R48, -0xa0, RZ ;  /* 0xffffff6030307824 */ /* 0x000fca00078e02ff */
[----:B------:R-:W-:-:S14]  /*0e20*/  R2UR UR5, R48 ;  /* 0x00000000300572ca */ /* 0x000fdc00000e0000 */
[----:B------:R-:W2:Y:S01]  /*0e30*/  LDCU UR5, c[0x0][UR5+0x2b0] ;  /* 0x00005600050577ac */ /* 0x000ea20008000800 */
[----:B------:R-:W-:-:S05]  /*0e40*/  CS2R.32 R48, SR_CgaSize ;  /* 0x0000000000307805 */ /* 0x000fca0000008a00 */
[----:B------:R-:W-:-:S05]  /*0e50*/  IMAD R48, R48, -0xa0, RZ ;  /* 0xffffff6030307824 */ /* 0x000fca00078e02ff */
[----:B------:R-:W-:-:S14]  /*0e60*/  R2UR UR4, R48 ;  /* 0x00000000300472ca */ /* 0x000fdc00000e0000 */
[----:B------:R-:W3:Y:S01]  /*0e70*/  LDCU UR4, c[0x0][UR4+0x2b4] ;  /* 0x00005680040477ac */ /* 0x000ee20008000800 */
[----:B------:R-:W4:Y:S01]  /*0e80*/  S2UR UR8, SR_CTAID.Y ;  /* 0x00000000000879c3 */ /* 0x000f220000002600 */
[----:B------:R-:W-:-:S05]  /*0e90*/  CS2R.32 R48, SR_CgaSize ;  /* 0x0000000000307805 */ /* 0x000fca0000008a00 */
[----:B------:R-:W-:-:S05]  /*0ea0*/  IMAD R48, R48, -0xa0, RZ ;  /* 0xffffff6030307824 */ /* 0x000fca00078e02ff */
[----:B------:R-:W-:-:S14]  /*0eb0*/  R2UR UR9, R48 ;  /* 0x00000000300972ca */ /* 0x000fdc00000e0000 */
[----:B------:R-:W3:Y:S01]  /*0ec0*/  LDCU UR9, c[0x0][UR9+0x2a0] ;  /* 0x00005400090977ac */ /* 0x000ee20008000800 */
[----:B------:R-:W-:-:S05]  /*0ed0*/  CS2R.32 R48, SR_CgaSize ;  /* 0x0000000000307805 */ /* 0x000fca0000008a00 */
[----:B------:R-:W-:-:S05]  /*0ee0*/  IMAD R48, R48, -0xa0, RZ ;  /* 0xffffff6030307824 */ /* 0x000fca00078e02ff */
[----:B------:R-:W-:-:S14]  /*0ef0*/  R2UR UR10, R48 ;  /* 0x00000000300a72ca */ /* 0x000fdc00000e0000 */
[----:B------:R-:W3:Y:S01]  /*0f00*/  LDCU UR10, c[0x0][UR10+0x2a4] ;  /* 0x000054800a0a77ac */ /* 0x000ee20008000800 */
[----:B------:R-:W3:Y:S01]  /*0f10*/  S2UR UR36, SR_CTAID.Z ;  /* 0x00000000002479c3 */ /* 0x000ee20000002700 */
[----:B------:R-:W3:Y:S01]  /*0f20*/  LDCU UR23, c[0x0][0xb24] ;  /* 0x00016480ff1777ac */ /* 0x000ee20008000800 */
[----:B------:R-:W3:Y:S01]  /*0f30*/  LDCU UR42, c[0x0][0xb24] ;  /* 0x00016480ff2a77ac */ /* 0x000ee20008000800 */
[----:B-1----:R-:W-:Y:S01]  /*0f40*/  I2FP.F32.U32 R3, UR7 ;  /* 0x0000000700037c45 */ /* 0x002fe20008201000 */
[----:B------:R-:W1:Y:S04]  /*0f50*/  LDCU UR27, c[0x0][0xb30] ;  /* 0x00016600ff1b77ac */ /* 0x000e680008000800 */
[----:B--2---:R-:W-:Y:S01]  /*0f60*/  FMUL R3, R3, UR5 ;  /* 0x0000000503037c20 */ /* 0x004fe20008400000 */
[----:B------:R-:W-:Y:S01]  /*0f70*/  USHF.L.U32 UR29, UR54, 0xb, URZ ;  /* 0x0000000b361d7899 */ /* 0x000fe200080006ff */
[----:B----4-:R-:W-:Y:S01]  /*0f80*/  I2FP.F32.U32 R2, UR8 ;  /* 0x0000000800027c45 */ /* 0x010fe20008201000 */
[----:B------:R-:W-:Y:S01]  /*0f90*/  UMOV UR25, UR7 ;  /* 0x0000000700197c82 */ /* 0x000fe20008000000 */
[----:B------:R-:W-:-:S02]  /*0fa0*/  UMOV UR26, UR8 ;  /* 0x00000008001a7c82 */ /* 0x000fc40008000000 */
[----:B------:R-:W2:Y:S01]  /*0fb0*/  F2I.U32.TRUNC.NTZ R3, R3 ;  /* 0x0000000300037305 */ /* 0x000ea2000020f000 */
[----:B---3--:R-:W-:Y:S01]  /*0fc0*/  UISETP.GE.AND UP2, UPT, UR23, 0x1, UPT ;  /* 0x000000011700788c */ /* 0x008fe2000bf46270 */
[----:B------:R-:W-:-:S06]  /*0fd0*/  FMUL R2, R2, UR4 ;  /* 0x0000000402027c20 */ /* 0x000fcc0008400000 */
[----:B------:R-:W3:Y:S01]  /*0fe0*/  F2I.U32.TRUNC.NTZ R2, R2 ;  /* 0x0000000200027305 */ /* 0x000ee2000020f000 */
[----:B--2---:R-:W-:Y:S02]  /*0ff0*/  R2UR UR4, R3 ;  /* 0x00000000030472ca */ /* 0x004fe400000e0000 */
[----:B---3--:R-:W-:Y:S02]  /*1000*/  R2UR UR6, R2 ;  /* 0x00000000020672ca */ /* 0x008fe400000e0000 */
[----:B------:R-:W-:-:S09]  /*1010*/  PRMT R2, RZ, 0x7610, R2 ;  /* 0x00007610ff027816 */ /* 0x000fd20000000002 */
[----:B------:R-:W-:-:S04]  /*1020*/  UIADD3 UR5, UPT, UPT, -UR4, URZ, URZ ;  /* 0x000000ff04057290 */ /* 0x000fc8000fffe1ff */
[----:B------:R-:W-:Y:S02]  /*1030*/  UIMAD UR5, UR9, UR5, UR7 ;  /* 0x00000005090572a4 */ /* 0x000fe4000f8e0207 */
[----:B------:R-:W-:-:S04]  /*1040*/  UIADD3 UR4, UPT, UPT, -UR6, URZ, URZ ;  /* 0x000000ff06047290 */ /* 0x000fc8000fffe1ff */
[----:B------:R-:W-:Y:S01]  /*1050*/  IMAD.U32 R48, RZ, RZ, UR5 ;  /* 0x00000005ff307e24 */ /* 0x000fe2000f8e00ff */
[----:B------:R-:W-:-:S06]  /*1060*/  UIMAD UR4, UR10, UR4, UR8 ;  /* 0x000000040a0472a4 */ /* 0x000fcc000f8e0208 */
[----:B------:R-:W-:Y:S01]  /*1070*/  IMAD.U32 R47, RZ, RZ, UR4 ;  /* 0x00000004ff2f7e24 */ /* 0x000fe2000f8e00ff */
[----:B-1----:R-:W-:Y:S06]  /*1080*/  BRA.U UP4, `(.L_x_17) ;  /* 0x00000001042c7547 */ /* 0x002fec000b800000 */
[----:B------:R-:W-:Y:S02]  /*1090*/  R2UR UR5, R47 ;  /* 0x000000002f0572ca */ /* 0x000fe400000e0000 */
[----:B------:R-:W-:-:S11]  /*10a0*/  R2UR UR4, R48 ;  /* 0x00000000300472ca */ /* 0x000fd600000e0000 */
[----:B------:R-:W-:Y:S02]  /*10b0*/  UISETP.NE.AND UP0, UPT, UR5, URZ, UPT ;  /* 0x000000ff0500728c */ /* 0x000fe4000bf05270 */
[----:B------:R-:W-:Y:S02]  /*10c0*/  UISETP.NE.AND UP1, UPT, UR5, 0x1, UPT ;  /* 0x000000010500788c */ /* 0x000fe4000bf25270 */
[----:B------:R-:W-:-:S04]  /*10d0*/  UISETP.EQ.OR UP0, UPT, UR4, URZ, !UP0 ;  /* 0x000000ff0400728c */ /* 0x000fc8000c702670 */
[----:B------:R-:W-:Y:S02]  /*10e0*/  USEL UR5, URZ, 0x1, !UP0 ;  /* 0x00000001ff057887 */ /* 0x000fe4000c000000 */
[----:B------:R-:W-:Y:S02]  /*10f0*/  UISETP.NE.AND UP0, UPT, UR4, URZ, UPT ;  /* 0x000000ff0400728c */ /* 0x000fe4000bf05270 */
[----:B------:R-:W-:-:S04]  /*1100*/  USEL UR4, URZ, 0x2, UP1 ;  /* 0x00000002ff047887 */ /* 0x000fc80008800000 */
[----:B------:R-:W-:-:S04]  /*1110*/  USEL UR4, UR4, 0x2, UP0 ;  /* 0x0000000204047887 */ /* 0x000fc80008000000 */
[----:B------:R-:W-:-:S06]  /*1120*/  UIADD3 UR4, UPT, UPT, UR5, UR4, URZ ;  /* 0x0000000405047290 */ /* 0x000fcc000fffe0ff */
[----:B------:R-:W-:Y:S02]  /*1130*/  IMAD.U32 R2, RZ, RZ, UR4 ;  /* 0x00000004ff027e24 */ /* 0x000fe4000f8e00ff */
.L_x_17:
[----:B------:R-:W-:Y:S05]  /*1140*/  BRA.U !UP2, `(.L_x_18) ;  /* 0x000000010ad47547 */ /* 0x000fea000b800000 */
[----:B------:R-:W1:Y:S01]  /*1150*/  LDCU.128 UR12, c[0x0][0xb10] ;  /* 0x00016200ff0c77ac */ /* 0x000e620008000c00 */
[----:B------:R-:W2:Y:S01]  /*1160*/  LDCU UR6, c[0x0][0x370] ;  /* 0x00006e00ff0677ac */ /* 0x000ea20008000800 */
[----:B------:R-:W3:Y:S01]  /*1170*/  LDCU UR5, c[0x0][0x374] ;  /* 0x00006e80ff0577ac */ /* 0x000ee20008000800 */
[----:B------:R-:W4:Y:S01]  /*1180*/  LDCU UR24, c[0x0][0xb0c] ;  /* 0x00016180ff1877ac */ /* 0x000f220008000800 */
[----:B------:R-:W4:Y:S01]  /*1190*/  LDCU UR4, c[0x0][0xb20] ;  /* 0x00016400ff0477ac */ /* 0x000f220008000800 */
[----:B------:R-:W4:Y:S01]  /*11a0*/  LDCU.64 UR8, c[0x0][0xb28] ;  /* 0x00016500ff0877ac */ /* 0x000f220008000a00 */
[----:B-1----:R-:W-:Y:S02]  /*11b0*/  UISETP.NE.AND UP0, UPT, UR14, 0x1, UPT ;  /* 0x000000010e00788c */ /* 0x002fe4000bf05270 */
[----:B---3--:R-:W-:Y:S02]  /*11c0*/  UIMAD.WIDE.U32 UR10, UR5, UR15, URZ ;  /* 0x0000000f050a72a5 */ /* 0x008fe4000f8e00ff */
[----:B--2---:R-:W-:-:S02]  /*11d0*/  UIMAD.WIDE.U32 UR18, UR6, UR12, URZ ;  /* 0x0000000c061272a5 */ /* 0x004fc4000f8e00ff */
[----:B----4-:R-:W-:Y:S02]  /*11e0*/  UISETP.NE.AND UP1, UPT, UR24, 0x1, UPT ;  /* 0x000000011800788c */ /* 0x010fe4000bf25270 */
[----:B------:R-:W-:Y:S01]  /*11f0*/  UISETP.NE.AND UP2, UPT, UR23, 0x1, UPT ;  /* 0x000000011700788c */ /* 0x000fe2000bf45270 */
[----:B------:R-:W-:Y:S02]  /*1200*/  UMOV UR10, UR11 ;  /* 0x0000000b000a7c82 */ /* 0x000fe40008000000 */
[----:B------:R-:W-:Y:S01]  /*1210*/  UMOV UR18, UR19 ;  /* 0x0000001300127c82 */ /* 0x000fe20008000000 */
[----:B------:R-:W-:Y:S02]  /*1220*/  @UP0 USHF.R.U32.HI UR5, URZ, UR4, UR10 ;  /* 0x00000004ff050299 */ /* 0x000fe4000801160a */
[----:B------:R-:W-:Y:S02]  /*1230*/  UIMAD.WIDE.U32 UR20, UR26, UR15, URZ ;  /* 0x0000000f1a1472a5 */ /* 0x000fe4000f8e00ff */
[----:B------:R-:W-:-:S02]  /*1240*/  UIMAD.WIDE.U32 UR10, UR5, UR8, URZ ;  /* 0x00000008050a72a5 */ /* 0x000fc4000f8e00ff */
[----:B------:R-:W-:Y:S02]  /*1250*/  @UP1 USHF.R.U32.HI UR6, URZ, UR13, UR18 ;  /* 0x0000000dff061299 */ /* 0x000fe40008011612 */
[----:B------:R-:W-:Y:S02]  /*1260*/  UIMAD.WIDE.U32 UR16, UR25, UR12, URZ ;  /* 0x0000000c191072a5 */ /* 0x000fe4000f8e00ff */
[----:B------:R-:W-:Y:S01]  /*1270*/  UIMAD.WIDE.U32 UR18, UR6, UR8, URZ ;  /* 0x00000008061272a5 */ /* 0x000fe2000f8e00ff */
[----:B------:R-:W-:Y:S01]  /*1280*/  UMOV UR20, UR21 ;  /* 0x0000001500147c82 */ /* 0x000fe20008000000 */
[----:B------:R-:W-:Y:S01]  /*1290*/  UMOV UR10, UR11 ;  /* 0x0000000b000a7c82 */ /* 0x000fe20008000000 */
[----:B------:R-:W-:Y:S02]  /*12a0*/  USHF.R.U32.HI UR20, URZ, UR4, UR20 ;  /* 0x00000004ff147299 */ /* 0x000fe40008011614 */
[----:B------:R-:W-:Y:S02]  /*12b0*/  @UP2 USHF.R.U32.HI UR5, URZ, UR9, UR10 ;  /* 0x00000009ff052299 */ /* 0x000fe4000801160a */
[----:B------:R-:W-:Y:S01]  /*12c0*/  UMOV UR7, UR19 ;  /* 0x0000001300077c82 */ /* 0x000fe20008000000 */
[----:B------:R-:W-:Y:S01]  /*12d0*/  UMOV UR16, UR17 ;  /* 0x0000001100107c82 */ /* 0x000fe20008000000 */
[----:B------:R-:W-:-:S02]  /*12e0*/  @UP2 USHF.R.U32.HI UR6, URZ, UR9, UR7 ;  /* 0x00000009ff062299 */ /* 0x000fc40008011607 */
[----:B------:R-:W-:Y:S02]  /*12f0*/  USHF.R.U32.HI UR13, URZ, UR13, UR16 ;  /* 0x0000000dff0d7299 */ /* 0x000fe40008011610 */
[----:B------:R-:W-:Y:S02]  /*1300*/  USEL UR4, UR26, UR20, !UP0 ;  /* 0x000000141a047287 */ /* 0x000fe4000c000000 */
[----:B------:R-:W-:Y:S02]  /*1310*/  UIMAD UR7, UR5, UR23, URZ ;  /* 0x00000017050772a4 */ /* 0x000fe4000f8e02ff */
[----:B------:R-:W-:Y:S02]  /*1320*/  USEL UR5, UR25, UR13, !UP1 ;  /* 0x0000000d19057287 */ /* 0x000fe4000c800000 */
[----:B------:R-:W-:Y:S02]  /*1330*/  UIMAD UR12, UR6, UR23, URZ ;  /* 0x00000017060c72a4 */ /* 0x000fe4000f8e02ff */
[----:B------:R-:W-:-:S02]  /*1340*/  UISETP.GE.AND UP0, UPT, UR4, UR7, UPT ;  /* 0x000000070400728c */ /* 0x000fc4000bf06270 */
[----:B------:R-:W-:Y:S02]  /*1350*/  UIMAD.WIDE.U32 UR10, UR4, UR8, URZ ;  /* 0x00000008040a72a5 */ /* 0x000fe4000f8e00ff */
[----:B------:R-:W-:Y:S02]  /*1360*/  UISETP.GE.OR UP0, UPT, UR5, UR12, UP0 ;  /* 0x0000000c0500728c */ /* 0x000fe40008706670 */
[----:B------:R-:W-:Y:S02]  /*1370*/  UIMAD.WIDE.U32 UR12, UR5, UR8, URZ ;  /* 0x00000008050c72a5 */ /* 0x000fe4000f8e00ff */
[----:B------:R-:W-:Y:S01]  /*1380*/  UIADD3 UR10, UPT, UPT, -UR4, URZ, URZ ;  /* 0x000000ff040a7290 */ /* 0x000fe2000fffe1ff */
[----:B------:R-:W-:Y:S01]  /*1390*/  UMOV UR8, UR11 ;  /* 0x0000000b00087c82 */ /* 0x000fe20008000000 */
[----:B------:R-:W-:Y:S02]  /*13a0*/  UIADD3 UR11, UPT, UPT, -UR5, URZ, URZ ;  /* 0x000000ff050b7290 */ /* 0x000fe4000fffe1ff */
[----:B------:R-:W-:-:S03]  /*13b0*/  USHF.R.U32.HI UR8, URZ, UR9, UR8 ;  /* 0x00000009ff087299 */ /* 0x000fc60008011608 */
[----:B------:R-:W-:Y:S01]  /*13c0*/  @!UP0 UMOV UR7, UR13 ;  /* 0x0000000d00078c82 */ /* 0x000fe20008000000 */
[----:B------:R-:W-:Y:S02]  /*13d0*/  UIMAD UR26, UR14, UR10, UR26 ;  /* 0x0000000a0e1a72a4 */ /* 0x000fe4000f8e021a */
[----:B------:R-:W-:Y:S02]  /*13e0*/  USEL UR8, UR4, UR8, !UP2 ;  /* 0x0000000804087287 */ /* 0x000fe4000d000000 */
[----:B------:R-:W-:Y:S02]  /*13f0*/  @!UP0 USHF.R.U32.HI UR7, URZ, UR9, UR7 ;  /* 0x00000009ff078299 */ /* 0x000fe40008011607 */
[----:B------:R-:W-:Y:S02]  /*1400*/  UIADD3 UR9, UPT, UPT, -UR8, URZ, URZ ;  /* 0x000000ff08097290 */ /* 0x000fe4000fffe1ff */
[----:B------:R-:W-:Y:S02]  /*1410*/  @!UP0 USEL UR7, UR5, UR7, !UP2 ;  /* 0x0000000705078287 */ /* 0x000fe4000d000000 */
[----:B------:R-:W-:-:S02]  /*1420*/  UIMAD UR9, UR23, UR9, UR4 ;  /* 0x00000009170972a4 */ /* 0x000fc4000f8e0204 */
[----:B------:R-:W-:Y:S02]  /*1430*/  @!UP0 UIADD3 UR8, UPT, UPT, UR8, -UR7, URZ ;  /* 0x8000000708088290 */ /* 0x000fe4000fffe0ff */
[----:B------:R-:W-:Y:S02]  /*1440*/  @!UP0 UIMAD UR6, UR9, UR6, UR7 ;  /* 0x00000006090682a4 */ /* 0x000fe4000f8e0207 */
[----:B------:R-:W-:Y:S02]  /*1450*/  @!UP0 UIMAD UR4, UR8, UR23, UR5 ;  /* 0x00000017080482a4 */ /* 0x000fe4000f8e0205 */
[----:B------:R-:W-:Y:S02]  /*1460*/  UIMAD UR25, UR24, UR11, UR25 ;  /* 0x0000000b181972a4 */ /* 0x000fe4000f8e0219 */
[----:B------:R-:W-:Y:S01]  /*1470*/  UIMAD UR26, UR4, UR14, UR26 ;  /* 0x0000000e041a72a4 */ /* 0x000fe2000f8e021a */
[----:B------:R-:W-:Y:S02]  /*1480*/  @!UP0 UMOV UR5, UR6 ;  /* 0x0000000600058c82 */ /* 0x000fe40008000000 */
[----:B------:R-:W-:-:S12]  /*1490*/  UIMAD UR25, UR5, UR24, UR25 ;  /* 0x00000018051972a4 */ /* 0x000fd8000f8e0219 */
.L_x_18:
[----:B------:R-:W-:Y:S02]  /*14a0*/  UISETP.NE.AND UP1, UPT, UR27, 0x1, UPT ;  /* 0x000000011b00788c */ /* 0x000fe4000bf25270 */
[----:B------:R-:W-:Y:S02]  /*14b0*/  UISETP.NE.AND UP0, UPT, UR22, 0x2, UPT ;  /* 0x000000021600788c */ /* 0x000fe4000bf05270 */
[----:B------:R-:W-:-:S05]  /*14c0*/  ULOP3.LUT UR29, UR29, 0x800, URZ, 0xc0, !UPT ;  /* 0x000008001d1d7892 */ /* 0x000fca000f8ec0ff */
[----:B------:R-:W-:Y:S07]  /*14d0*/  BRA.U UP1, `(.L_x_19) ;  /* 0x0000000101447547 */ /* 0x000fee000b800000 */
[----:B------:R-:W1:Y:S01]  /*14e0*/  LDCU.128 UR8, c[0x0][0xb10] ;  /* 0x00016200ff0877ac */ /* 0x000e620008000c00 */
[----:B------:R-:W2:Y:S01]  /*14f0*/  LDCU UR12, c[0x0][0xb0c] ;  /* 0x00016180ff0c77ac */ /* 0x000ea20008000800 */
[----:B------:R-:W3:Y:S01]  /*1500*/  LDCU UR13, c[0x0][0xb20] ;  /* 0x00016400ff0d77ac */ /* 0x000ee20008000800 */
[----:B-1----:R-:W-:Y:S02]  /*1510*/  UIMAD.WIDE.U32 UR6, UR25, UR8, URZ ;  /* 0x00000008190672a5 */ /* 0x002fe4000f8e00ff */
[----:B------:R-:W-:Y:S02]  /*1520*/  UIMAD.WIDE.U32 UR4, UR26, UR11, URZ ;  /* 0x0000000b1a0472a5 */ /* 0x000fe4000f8e00ff */
[----:B--2---:R-:W-:Y:S02]  /*1530*/  UISETP.NE.AND UP2, UPT, UR12, 0x1, UPT ;  /* 0x000000010c00788c */ /* 0x004fe4000bf45270 */
[----:B------:R-:W-:Y:S01]  /*1540*/  UISETP.NE.AND UP1, UPT, UR10, 0x1, UPT ;  /* 0x000000010a00788c */ /* 0x000fe2000bf25270 */
[----:B------:R-:W-:-:S02]  /*1550*/  UMOV UR6, UR7 ;  /* 0x0000000700067c82 */ /* 0x000fc40008000000 */
[----:B------:R-:W-:Y:S01]  /*1560*/  UMOV UR4, UR5 ;  /* 0x0000000500047c82 */ /* 0x000fe20008000000 */
[----:B------:R-:W-:Y:S02]  /*1570*/  USHF.R.U32.HI UR6, URZ, UR9, UR6 ;  /* 0x00000009ff067299 */ /* 0x000fe40008011606 */
[----:B---3--:R-:W-:Y:S02]  /*1580*/  USHF.R.U32.HI UR4, URZ, UR13, UR4 ;  /* 0x0000000dff047299 */ /* 0x008fe40008011604 */
[----:B------:R-:W-:Y:S02]  /*1590*/  USEL UR5, UR25, UR6, !UP2 ;  /* 0x0000000619057287 */ /* 0x000fe4000d000000 */
[----:B------:R-:W-:-:S04]  /*15a0*/  USEL UR4, UR26, UR4, !UP1 ;  /* 0x000000041a047287 */ /* 0x000fc8000c800000 */
[----:B------:R-:W-:Y:S02]  /*15b0*/  UIADD3 UR6, UPT, UPT, UR5, -UR4, URZ ;  /* 0x8000000405067290 */ /* 0x000fe4000fffe0ff */
[----:B------:R-:W-:Y:S02]  /*15c0*/  UIADD3 UR4, UPT, UPT, -UR5, UR4, URZ ;  /* 0x0000000405047290 */ /* 0x000fe4000fffe1ff */
[----:B------:R-:W-:Y:S02]  /*15d0*/  UIMAD UR26, UR6, UR10, UR26 ;  /* 0x0000000a061a72a4 */ /* 0x000fe4000f8e021a */
[----:B------:R-:W-:-:S12]  /*15e0*/  UIMAD UR25, UR4, UR12, UR25 ;  /* 0x0000000c041972a4 */ /* 0x000fd8000f8e0219 */
.L_x_19:
[----:B------:R-:W-:Y:S05]  /*15f0*/  BRA.U !UP5, `(.L_x_20) ;  /* 0x000000010d0c7547 */ /* 0x000fea000b800000 */
[----:B------:R-:W-:Y:S01]  /*1600*/  UCGABAR_WAIT ;  /* 0x0000000000007dc7 */ /* 0x000fe20008000000 */
[----:B------:R-:W-:Y:S01]  /*1610*/  CCTL.IVALL ;  /* 0x00000000ff00798f */ /* 0x000fe20002000000 */
[----:B------:R-:W-:Y:S05]  /*1620*/  BRA `(.L_x_21) ;  /* 0x0000000000047947 */ /* 0x000fea0003800000 */
.L_x_20:
[----:B------:R-:W-:Y:S06]  /*1630*/  BAR.SYNC.DEFER_BLOCKING 0x0 ;  /* 0x0000000000007b1d */ /* 0x000fec0000010000 */
.L_x_21:
[----:B------:R-:W-:Y:S05]  /*1640*/  BRA.U UP0, `(.L_x_22) ;  /* 0x00000015002c7547 */ /* 0x000fea000b800000 */
[----:B------:R-:W1:Y:S01]  /*1650*/  LDCU UR6, c[0x0][0x38c] ;  /* 0x00007180ff0677ac */ /* 0x000e620008000800 */
[----:B------:R-:W-:Y:S01]  /*1660*/  PLOP3.LUT P1, PT, PT, PT, UP3, 0x80, 0x8 ;  /* 0x000000000008781c */ /* 0x000fe20003f2f038 */
[----:B------:R-:W-:Y:S01]  /*1670*/  IMAD.MOV.U32 R12, RZ, RZ, 0x1 ;  /* 0x00000001ff0c7424 */ /* 0x000fe200078e00ff */
[----:B------:R-:W-:Y:S01]  /*1680*/  ISETP.EQ.OR P2, PT, R0, RZ, P3 ;  /* 0x000000ff0000720c */ /* 0x000fe20001f42670 */
[----:B------:R-:W-:Y:S01]  /*1690*/  UISETP.NE.AND UP1, UPT, UR22, URZ, UPT ;  /* 0x000000ff1600728c */ /* 0x000fe2000bf25270 */
[----:B------:R-:W-:Y:S02]  /*16a0*/  PLOP3.LUT P1, PT, P1, PT, PT, 0x8, 0x80 ;  /* 0x000000000080781c */ /* 0x000fe40000f2e170 */
[----:B------:R-:W-:Y:S01]  /*16b0*/  CS2R R10, SRZ ;  /* 0x00000000000a7805 */ /* 0x000fe2000001ff00 */
[----:B------:R-:W-:Y:S01]  /*16c0*/  IMAD.MOV.U32 R9, RZ, RZ, RZ ;  /* 0x000000ffff097224 */ /* 0x000fe200078e00ff */
[----:B------:R-:W2:Y:S01]  /*16d0*/  LDCU UR45, c[0x0][0x370] ;  /* 0x00006e00ff2d77ac */ /* 0x000ea20008000800 */
[----:B------:R-:W-:Y:S01]  /*16e0*/  IMAD.MOV.U32 R8, RZ, RZ, 0x1 ;  /* 0x00000001ff087424 */ /* 0x000fe200078e00ff */
[----:B------:R-:W3:Y:S01]  /*16f0*/  LDCU.64 UR40, c[0x0][0x348] ;  /* 0x00006900ff2877ac */ /* 0x000ee20008000a00 */
[----:B------:R-:W-:-:S02]  /*1700*/  USHF.R.U32.HI UR49, URZ, 0x6, UR29 ;  /* 0x00000006ff317899 */ /* 0x000fc4000801161d */
[----:B-1----:R-:W-:Y:S02]  /*1710*/  UIADD3 UR5, UPT, UPT, UR6, 0x7f, URZ ;  /* 0x0000007f06057890 */ /* 0x002fe4000fffe0ff */
[----:B------:R-:W-:Y:S02]  /*1720*/  UIADD3 UR50, UPT, UPT, UR6, 0xfe, URZ ;  /* 0x000000fe06327890 */ /* 0x000fe4000fffe0ff */
[----:B------:R-:W-:Y:S01]  /*1730*/  USHF.R.S32.HI UR4, URZ, 0x1f, UR5 ;  /* 0x0000001fff047899 */ /* 0x000fe20008011405 */
[----:B------:R-:W1:Y:S03]  /*1740*/  LDCU UR44, c[0x0][0x374] ;  /* 0x00006e80ff2c77ac */ /* 0x000e660008000800 */
[----:B------:R-:W-:Y:S02]  /*1750*/  ULEA.HI UR4, UR4, UR5, URZ, 0x7 ;  /* 0x0000000504047291 */ /* 0x000fe4000f8f38ff */
[----:B------:R-:W-:-:S02]  /*1760*/  USEL UR31, UR37, 0x2, UP1 ;  /* 0x00000002251f7887 */ /* 0x000fc40008800000 */
[----:B------:R-:W-:Y:S02]  /*1770*/  USHF.R.S32.HI UR47, URZ, 0x7, UR4 ;  /* 0x00000007ff2f7899 */ /* 0x000fe40008011404 */
[----:B------:R-:W-:Y:S02]  /*1780*/  UIADD3 UR4, UPT, UPT, UR6, -0x1, URZ ;  /* 0xffffffff06047890 */ /* 0x000fe4000fffe0ff */
[----:B------:R-:W-:Y:S02]  /*1790*/  UISETP.LT.U32.AND UP0, UPT, UR47, 0x4, UPT ;  /* 0x000000042f00788c */ /* 0x000fe4000bf01070 */
[----:B------:R-:W-:Y:S02]  /*17a0*/  UISETP.GE.U32.AND UP2, UPT, UR4, -0xff, UPT ;  /* 0xffffff010400788c */ /* 0x000fe4000bf46070 */
[----:B------:R-:W-:Y:S01]  /*17b0*/  USEL UR46, UR47, 0x4, UP0 ;  /* 0x000000042f2e7887 */ /* 0x000fe20008000000 */
[----:B------:R-:W-:-:S03]  /*17c0*/  UMOV UR23, URZ ;  /* 0x000000ff00177c82 */ /* 0x000fc60008000000 */
[----:B------:R-:W-:Y:S02]  /*17d0*/  UIADD3 UR30, UPT, UPT, UR46, -0x1, URZ ;  /* 0xffffffff2e1e7890 */ /* 0x000fe4000fffe0ff */
[----:B------:R-:W-:-:S03]  /*17e0*/  UIADD3 UR48, UPT, UPT, UR47, -UR46, URZ ;  /* 0x8000002e2f307290 */ /* 0x000fc6000fffe0ff */
[----:B------:R-:W-:-:S04]  /*17f0*/  @UP2 UIADD3 UR30, UPT, UPT, UR46, URZ, URZ ;  /* 0x000000ff2e1e2290 */ /* 0x000fc8000fffe0ff */
[----:B-123--:R-:W-:-:S12]  /*1800*/  UIADD3 UR30, UPT, UPT, UR30, 0x1, URZ ;  /* 0x000000011e1e7890 */ /* 0x00efd8000fffe0ff */
.L_x_42:
[----:B------:R-:W-:Y:S01]  /*1810*/  UISETP.NE.AND UP0, UPT, UR54, URZ, UPT ;  /* 0x000000ff3600728c */ /* 0x000fe2000bf05270 */
[----:B------:R-:W1:Y:S08]  /*1820*/  S2UR UR54, SR_CgaCtaId ;  /* 0x00000000003679c3 */ /* 0x000e700000008800 */
[----:B------:R-:W-:Y:S05]  /*1830*/  BRA.U UP0, `(.L_x_23) ;  /* 0x0000000100347547 */ /* 0x000fea000b800000 */
[----:B------:R-:W2:Y:S01]  /*1840*/  S2R R0, SR_CgaCtaId ;  /* 0x0000000000007919 */ /* 0x000ea20000008800 */
[----:B------:R-:W-:-:S04]  /*1850*/  MOV R2, 0x400 ;  /* 0x0000040000027802 */ /* 0x000fc80000000f00 */
[----:B--2---:R-:W-:Y:S02]  /*1860*/  LEA R0, R0, R2, 0x18 ;  /* 0x0000000200007211 */ /* 0x004fe400078ec0ff */
[----:B------:R-:W-:-:S03]  /*1870*/  SHF.L.U32 R2, R8, 0x1f, RZ ;  /* 0x0000001f08027819 */ /* 0x000fc600000006ff */
[----:B------:R-:W-:-:S04]  /*1880*/  IMAD R0, R9, 0x8, R0 ;  /* 0x0000000809007824 */ /* 0x000fc800078e0200 */
[----:B------:R-:W2:Y:S02]  /*1890*/  SYNCS.PHASECHK.TRANS64.TRYWAIT P0, [R0+URZ+0xf0], R2 ;  /* 0x0000f002000075a7 */ /* 0x000ea400080011ff */
[----:B--2---:R-:W-:Y:S05]  /*18a0*/  @!P0 BRA `(.L_x_24) ;  /* 0x0000005c00f08947 */ /* 0x004fea0003800000 */
.L_x_122:
[----:B------:R-:W-:Y:S01]  /*18b0*/  VIADD R9, R9, 0x1 ;  /* 0x0000000109097836 */ /* 0x000fe20000000000 */
[----:B------:R2:W-:Y:S04]  /*18c0*/  SYNCS.ARRIVE.TRANS64.A1T0 RZ, [R0+URZ+0xe0], RZ ;  /* 0x0000e0ff00ff79a7 */ /* 0x0005e800081000ff */
[----:B------:R-:W-:-:S04]  /*18d0*/  ISETP.NE.AND P0, PT, R9, 0x2, PT ;  /* 0x000000020900780c */ /* 0x000fc80003f05270 */
[----:B------:R-:W-:Y:S02]  /*18e0*/  SEL R9, R9, RZ, P0 ;  /* 0x000000ff09097207 */ /* 0x000fe40000000000 */
[----:B--2---:R-:W-:-:S04]  /*18f0*/  SEL R0, RZ, 0x1, P0 ;  /* 0x00000001ff007807 */ /* 0x004fc80000000000 */
[----:B------:R-:W-:-:S07]  /*1900*/  LOP3.LUT R8, R8, R0, RZ, 0x3c, !PT ;  /* 0x0000000008087212 */ /* 0x000fce00078e3cff */
.L_x_23:
[----:B------:R-:W-:Y:S01]  /*1910*/  UMOV UR21, 0x400 ;  /* 0x0000040000157882 */ /* 0x000fe20000000000 */
[----:B------:R-:W-:Y:S01]  /*1920*/  SHF.L.U32 R0, R12, 0x1f, RZ ;  /* 0x0000001f0c007819 */ /* 0x000fe200000006ff */
[----:B-1----:R-:W-:Y:S02]  /*1930*/  ULEA UR21, UR54, UR21, 0x18 ;  /* 0x0000001536157291 */ /* 0x002fe4000f8ec0ff */
[----:B------:R-:W-:Y:S02]  /*1940*/  UISETP.GE.U32.AND UP0, UPT, UR50, 0xff, UPT ;  /* 0x000000ff3200788c */ /* 0x000fe4000bf06070 */
[----:B------:R-:W-:Y:S02]  /*1950*/  ULEA UR4, UR23, UR21, 0x3 ;  /* 0x0000001517047291 */ /* 0x000fe4000f8e18ff */
[----:B------:R-:W-:Y:S02]  /*1960*/  USHF.L.U32 UR19, UR26, 0x6, URZ ;  /* 0x000000061a137899 */ /* 0x000fe400080006ff */
[----:B------:R-:W-:Y:S01]  /*1970*/  ULEA UR35, UR25, UR49, 0x6 ;  /* 0x0000003119237291 */ /* 0x000fe2000f8e30ff */
[----:B------:R-:W-:-:S04]  /*1980*/  UMOV UR13, URZ ;  /* 0x000000ff000d7c82 */ /* 0x000fc80008000000 */
[----:B------:R1:W2:Y:S01]  /*1990*/  SYNCS.PHASECHK.TRANS64.TRYWAIT P0, [UR4+0x20], R0 ;  /* 0x00002000ff0075a7 */ /* 0x0002a20008001104 */
[----:B------:R-:W-:Y:S06]  /*19a0*/  BRA.U !UP0, `(.L_x_25) ;  /* 0x0000000108f47547 */ /* 0x000fec000b800000 */
[----:B------:R-:W-:Y:S01]  /*19b0*/  UMOV UR22, URZ ;  /* 0x000000ff00167c82 */ /* 0x000fe20008000000 */
[----:B------:R-:W-:-:S05]  /*19c0*/  UMOV UR4, UR23 ;  /* 0x0000001700047c82 */ /* 0x000fca0008000000 */
.L_x_31:
[----:B------:R-:W-:Y:S01]  /*19d0*/  ULEA UR33, UR4, UR21, 0x3 ;  /* 0x0000001504217291 */ /* 0x000fe2000f8e18ff */
[----:B--2---:R-:W-:Y:S01]  /*19e0*/  @!P3 MOV R2, 0x8000 ;  /* 0x000080000002b802 */ /* 0x004fe20000000f00 */
[----:B--2-4-:R-:W-:Y:S10]  /*19f0*/  @P0 BRA `(.L_x_26) ;  /* 0x00000000000c0947 */ /* 0x014ff40003800000 */
[----:B------:R-:W-:-:S04]  /*1a00*/  SHF.L.U32 R3, R12, 0x1f, RZ ;  /* 0x0000001f0c037819 */ /* 0x000fc800000006ff */
[----:B------:R-:W2:Y:S02]  /*1a10*/  SYNCS.PHASECHK.TRANS64.TRYWAIT P0, [UR33+0x20], R3 ;  /* 0x00002003ff0075a7 */ /* 0x000ea40008001121 */
[----:B--2---:R-:W-:Y:S05]  /*1a20*/  @!P0 BRA `(.L_x_27) ;  /* 0x0000005c00a48947 */ /* 0x004fea0003800000 */
.L_x_26:
[----:B------:R2:W-:Y:S01]  /*1a30*/  @!P3 SYNCS.ARRIVE.TRANS64 RZ, [UR33], R2 ;  /* 0x00000002ffffb9a7 */ /* 0x0005e20008000021 */
[----:B------:R-:W-:-:S04]  /*1a40*/  ULOP3.LUT UR5, UR31, 0x2, URZ, 0xfc, !UPT ;  /* 0x000000021f057892 */ /* 0x000fc8000f8efcff */
[----:B------:R-:W-:-:S09]  /*1a50*/  UISETP.NE.AND UP0, UPT, UR5, 0x2, UPT ;  /* 0x000000020500788c */ /* 0x000fd2000bf05270 */
[----:B------:R-:W-:Y:S05]  /*1a60*/  BRA.U UP0, `(.L_x_28) ;  /* 0x0000000100047547 */ /* 0x000fea000b800000 */
[----:B------:R-:W-:Y:S05]  /*1a70*/  BPT.TRAP 0x1 ;  /* 0x000000040000795c */ /* 0x000fea0000300000 */
.L_x_28:
[----:B------:R-:W-:Y:S04]  /*1a80*/  BSSY.RECONVERGENT B0, `(.L_x_29) ;  /* 0x0000003000007945 */ /* 0x000fe80003800200 */
[----:B------:R-:W-:Y:S05]  /*1a90*/  @P2 BRA `(.L_x_30) ;  /* 0x0000000000042947 */ /* 0x000fea0003800000 */
[----:B------:R-:W-:Y:S05]  /*1aa0*/  BPT.TRAP 0x1 ;  /* 0x000000040000795c */ /* 0x000fea0000300000 */
.L_x_30:
[----:B------:R-:W-:Y:S05]  /*1ab0*/  BSYNC.RECONVERGENT B0 ;  /* 0x0000000000007941 */ /* 0x000fea0003800200 */
.L_x_29:
[----:B------:R-:W-:Y:S02]  /*1ac0*/  UIADD3 UR5, UPT, UPT, UR4, 0x1, URZ ;  /* 0x0000000104057890 */ /* 0x000fe4000fffe0ff */
[----:B------:R-:W-:Y:S02]  /*1ad0*/  USHF.L.U32 UR4, UR4, 0xe, URZ ;  /* 0x0000000e04047899 */ /* 0x000fe400080006ff */
[----:B------:R-:W-:Y:S02]  /*1ae0*/  UISETP.NE.AND UP0, UPT, UR5, 0x4, UPT ;  /* 0x000000040500788c */ /* 0x000fe4000bf05270 */
[----:B------:R-:W-:Y:S02]  /*1af0*/  ULEA UR24, UR29, UR4, 0x1 ;  /* 0x000000041d187291 */ /* 0x000fe4000f8e08ff */
[----:B------:R-:W-:Y:S02]  /*1b00*/  USEL UR6, URZ, 0x1, UP0 ;  /* 0x00000001ff067887 */ /* 0x000fe40008000000 */
[----:B------:R-:W-:-:S02]  /*1b10*/  USEL UR23, UR5, URZ, UP0 ;  /* 0x000000ff05177287 */ /* 0x000fc40008000000 */
[----:B------:R-:W-:Y:S02]  /*1b20*/  UIADD3 UR24, UPT, UPT, UR21, UR24, URZ ;  /* 0x0000001815187290 */ /* 0x000fe4000fffe0ff */
[----:B------:R-:W-:Y:S01]  /*1b30*/  LOP3.LUT R12, R12, UR6, RZ, 0x3c, !PT ;  /* 0x000000060c0c7c12 */ /* 0x000fe2000f8e3cff */
[----:B------:R-:W-:Y:S02]  /*1b40*/  UIADD3 UR6, UP1, UPT, UR40, 0x80, URZ ;  /* 0x0000008028067890 */ /* 0x000fe4000ff3e0ff */
[----:B------:R-:W-:Y:S01]  /*1b50*/  ULEA UR5, UR23, UR21, 0x3 ;  /* 0x0000001517057291 */ /* 0x000fe2000f8e18ff */
[----:B-1----:R-:W-:Y:S01]  /*1b60*/  SHF.L.U32 R0, R12, 0x1f, RZ ;  /* 0x0000001f0c007819 */ /* 0x002fe200000006ff */
[----:B------:R-:W-:Y:S02]  /*1b70*/  USHF.L.U32 UR34, UR22, 0x7, URZ ;  /* 0x0000000716227899 */ /* 0x000fe400080006ff */
[----:B------:R-:W-:Y:S02]  /*1b80*/  UIADD3 UR14, UP0, UPT, UR40, 0x180, URZ ;  /* 0x00000180280e7890 */ /* 0x000fe4000ff1e0ff */
[----:B------:R-:W-:-:S02]  /*1b90*/  UIADD3 UR4, UPT, UPT, UR21, UR4, URZ ;  /* 0x0000000415047290 */ /* 0x000fc4000fffe0ff */
[----:B------:R-:W-:Y:S01]  /*1ba0*/  UIADD3.X UR7, UPT, UPT, URZ, UR41, URZ, UP1, !UPT ;  /* 0x00000029ff077290 */ /* 0x000fe20008ffe4ff */
[----:B------:R3:W4:Y:S01]  /*1bb0*/  SYNCS.PHASECHK.TRANS64.TRYWAIT P0, [UR5+0x20], R0 ;  /* 0x00002000ff0075a7 */ /* 0x0007220008001105 */
[----:B------:R-:W-:Y:S02]  /*1bc0*/  UIADD3 UR32, UPT, UPT, UR24, 0x3400, URZ ;  /* 0x0000340018207890 */ /* 0x000fe4000fffe0ff */
[----:B------:R-:W-:Y:S02]  /*1bd0*/  UIADD3 UR26, UPT, UPT, UR34, 0x40, URZ ;  /* 0x00000040221a7890 */ /* 0x000fe4000fffe0ff */
[----:B------:R-:W-:Y:S02]  /*1be0*/  UIADD3 UR24, UPT, UPT, UR24, 0x5400, URZ ;  /* 0x0000540018187890 */ /* 0x000fe4000fffe0ff */
[----:B------:R-:W-:Y:S02]  /*1bf0*/  UIADD3.X UR15, UPT, UPT, URZ, UR41, URZ, UP0, !UPT ;  /* 0x00000029ff0f7290 */ /* 0x000fe400087fe4ff */
[----:B------:R-:W-:-:S02]  /*1c00*/  UIADD3 UR16, UPT, UPT, UR4, 0x13400, URZ ;  /* 0x0001340004107890 */ /* 0x000fc4000fffe0ff */
[----:B------:R-:W-:Y:S01]  /*1c10*/  UIADD3 UR8, UPT, UPT, UR4, 0x15400, URZ ;  /* 0x0001540004087890 */ /* 0x000fe2000fffe0ff */
[----:B------:R-:W-:Y:S01]  /*1c20*/  UMOV UR5, 0x30000 ;  /* 0x0003000000057882 */ /* 0x000fe20000000000 */
[----:B------:R-:W-:Y:S01]  /*1c30*/  UMOV UR38, 0x0 ;  /* 0x0000000000267882 */ /* 0x000fe20000000000 */
[----:B------:R-:W-:Y:S01]  /*1c40*/  UMOV UR39, 0x10000000 ;  /* 0x1000000000277882 */ /* 0x000fe20000000000 */
[----:B------:R-:W-:Y:S01]  /*1c50*/  UMOV UR25, UR33 ;  /* 0x0000002100197c82 */ /* 0x000fe20008000000 */
[----:B------:R-:W-:Y:S01]  /*1c60*/  UMOV UR27, UR35 ;  /* 0x00000023001b7c82 */ /* 0x000fe20008000000 */
[----:B------:R-:W-:Y:S01]  /*1c70*/  UMOV UR28, UR36 ;  /* 0x00000024001c7c82 */ /* 0x000fe20008000000 */
[----:B------:R-:W-:Y:S01]  /*1c80*/  UMOV UR17, UR33 ;  /* 0x0000002100117c82 */ /* 0x000fe20008000000 */
[----:B------:R-:W-:Y:S01]  /*1c90*/  UMOV UR20, UR36 ;  /* 0x0000002400147c82 */ /* 0x000fe20008000000 */
[----:B------:R-:W-:Y:S01]  /*1ca0*/  UMOV UR18, UR34 ;  /* 0x0000002200127c82 */ /* 0x000fe20008000000 */
[----:B------:R3:W-:Y:S01]  /*1cb0*/  UTMALDG.3D.MULTICAST [UR32], [UR6], UR5, desc[UR38] ;  /* 0x00002620060073b4 */ /* 0x0007e20008011805 */
[----:B------:R-:W-:Y:S01]  /*1cc0*/  UMOV UR11, UR19 ;  /* 0x00000013000b7c82 */ /* 0x000fe20008000000 */
[----:B------:R-:W-:Y:S01]  /*1cd0*/  UMOV UR12, UR36 ;  /* 0x00000024000c7c82 */ /* 0x000fe20008000000 */
[----:B------:R-:W-:Y:S01]  /*1ce0*/  UMOV UR9, UR33 ;  /* 0x0000002100097c82 */ /* 0x000fe20008000000 */
[----:B------:R-:W-:Y:S01]  /*1cf0*/  UMOV UR10, UR26 ;  /* 0x0000001a000a7c82 */ /* 0x000fe20008000000 */
[----:B------:R-:W-:Y:S01]  /*1d00*/  UIADD3 UR22, UPT, UPT, UR22, 0x1, URZ ;  /* 0x0000000116167890 */ /* 0x000fe2000fffe0ff */
[----:B------:R-:W-:Y:S01]  /*1d10*/  UMOV UR13, UR30 ;  /* 0x0000001e000d7c82 */ /* 0x000fe20008000000 */
[----:B------:R3:W-:Y:S02]  /*1d20*/  UTMALDG.3D.MULTICAST [UR24], [UR6], UR5, desc[UR38] ;  /* 0x00002618060073b4 */ /* 0x0007e40008011805 */
[----:B------:R-:W-:Y:S01]  /*1d30*/  UISETP.NE.AND UP0, UPT, UR22, UR30, UPT ;  /* 0x0000001e1600728c */ /* 0x000fe2000bf05270 */
[----:B------:R-:W-:Y:S01]  /*1d40*/  UMOV UR4, UR23 ;  /* 0x0000001700047c82 */ /* 0x000fe20008000000 */
[----:B------:R3:W-:Y:S01]  /*1d50*/  UTMALDG.3D [UR16], [UR14], desc[UR38] ;  /* 0x000026100e0075b4 */ /* 0x0007e20008011000 */
[----:B------:R3:W-:Y:S06]  /*1d60*/  UTMALDG.3D [UR8], [UR14], desc[UR38] ;  /* 0x000026080e0075b4 */ /* 0x0007ec0008011000 */
[----:B---3--:R-:W-:Y:S05]  /*1d70*/  BRA.U UP0, `(.L_x_31) ;  /* 0xfffffffd00147547 */ /* 0x008fea000b83ffff */
.L_x_25:
[----:B------:R-:W-:Y:S01]  /*1d80*/  ULEA UR4, UR23, UR21, 0x3 ;  /* 0x0000001517047291 */ /* 0x000fe2000f8e18ff */
[----:B-1----:R-:W-:Y:S01]  /*1d90*/  SHF.L.U32 R0, R12, 0x1f, RZ ;  /* 0x0000001f0c007819 */ /* 0x002fe200000006ff */
[----:B------:R-:W-:Y:S01]  /*1da0*/  @!P1 SYNCS.ARRIVE.TRANS64.A1T0 RZ, [UR21+0x78], RZ ;  /* 0x000078ffffff99a7 */ /* 0x000fe20008100015 */
[----:B------:R-:W-:-:S06]  /*1db0*/  UISETP.GT.AND UP0, UPT, UR47, UR46, UPT ;  /* 0x0000002e2f00728c */ /* 0x000fcc000bf04270 */
[----:B--2-4-:R1:W2:Y:S03]  /*1dc0*/  SYNCS.PHASECHK.TRANS64.TRYWAIT P0, [UR4+0x20], R0 ;  /* 0x00002000ff0075a7 */ /* 0x0142a60008001104 */
[----:B------:R-:W-:Y:S05]  /*1dd0*/  BRA.U !UP0, `(.L_x_32) ;  /* 0x0000000108f07547 */ /* 0x000fea000b800000 */
[----:B------:R-:W-:Y:S01]  /*1de0*/  UIADD3 UR14, UPT, UPT, UR48, UR13, URZ ;  /* 0x0000000d300e7290 */ /* 0x000fe2000fffe0ff */
[----:B------:R-:W-:-:S11]  /*1df0*/  UMOV UR4, UR23 ;  /* 0x0000001700047c82 */ /* 0x000fd60008000000 */
.L_x_38:
[----:B------:R-:W-:Y:S01]  /*1e00*/  ULEA UR33, UR4, UR21, 0x3 ;  /* 0x0000001504217291 */ /* 0x000fe2000f8e18ff */
[----:B--2---:R-:W-:Y:S01]  /*1e10*/  @!P3 MOV R2, 0x8000 ;  /* 0x000080000002b802 */ /* 0x004fe20000000f00 */
[----:B--2-4-:R-:W-:Y:S10]  /*1e20*/  @P0 BRA `(.L_x_33) ;  /* 0x00000000000c0947 */ /* 0x014ff40003800000 */
[----:B------:R-:W-:-:S04]  /*1e30*/  SHF.L.U32 R3, R12, 0x1f, RZ ;  /* 0x0000001f0c037819 */ /* 0x000fc800000006ff */
[----:B------:R-:W2:Y:S02]  /*1e40*/  SYNCS.PHASECHK.TRANS64.TRYWAIT P0, [UR33+0x20], R3 ;  /* 0x00002003ff0075a7 */ /* 0x000ea40008001121 */
[----:B--2---:R-:W-:Y:S05]  /*1e50*/  @!P0 BRA `(.L_x_34) ;  /* 0x0000005800b08947 */ /* 0x004fea0003800000 */
.L_x_33:
[----:B------:R2:W-:Y:S01]  /*1e60*/  @!P3 SYNCS.ARRIVE.TRANS64 RZ, [UR33], R2 ;  /* 0x00000002ffffb9a7 */ /* 0x0005e20008000021 */
[----:B------:R-:W-:-:S04]  /*1e70*/  ULOP3.LUT UR5, UR31, 0x2, URZ, 0xfc, !UPT ;  /* 0x000000021f057892 */ /* 0x000fc8000f8efcff */
[----:B------:R-:W-:-:S09]  /*1e80*/  UISETP.NE.AND UP0, UPT, UR5, 0x2, UPT ;  /* 0x000000020500788c */ /* 0x000fd2000bf05270 */
[----:B------:R-:W-:Y:S05]  /*1e90*/  BRA.U UP0, `(.L_x_35) ;  /* 0x0000000100047547 */ /* 0x000fea000b800000 */
[----:B------:R-:W-:Y:S05]  /*1ea0*/  BPT.TRAP 0x1 ;  /* 0x000000040000795c */ /* 0x000fea0000300000 */
.L_x_35:
[----:B------:R-:W-:Y:S04]  /*1eb0*/  BSSY.RECONVERGENT B0, `(.L_x_36) ;  /* 0x0000003000007945 */ /* 0x000fe80003800200 */
[----:B------:R-:W-:Y:S05]  /*1ec0*/  @P2 BRA `(.L_x_37) ;  /* 0x0000000000042947 */ /* 0x000fea0003800000 */
[----:B------:R-:W-:Y:S05]  /*1ed0*/  BPT.TRAP 0x1 ;  /* 0x000000040000795c */ /* 0x000fea0000300000 */
.L_x_37:
[----:B------:R-:W-:Y:S05]  /*1ee0*/  BSYNC.RECONVERGENT B0 ;  /* 0x0000000000007941 */ /* 0x000fea0003800200 */
.L_x_36:
[----:B------:R-:W-:Y:S02]  /*1ef0*/  UIADD3 UR5, UPT, UPT, UR4, 0x1, URZ ;  /* 0x0000000104057890 */ /* 0x000fe4000fffe0ff */
[----:B------:R-:W-:Y:S02]  /*1f00*/  USHF.L.U32 UR7, UR4, 0xe, URZ ;  /* 0x0000000e04077899 */ /* 0x000fe400080006ff */
[----:B------:R-:W-:Y:S02]  /*1f10*/  UISETP.NE.AND UP0, UPT, UR5, 0x4, UPT ;  /* 0x000000040500788c */ /* 0x000fe4000bf05270 */
[----:B------:R-:W-:Y:S02]  /*1f20*/  ULEA UR24, UR29, UR7, 0x1 ;  /* 0x000000071d187291 */ /* 0x000fe4000f8e08ff */
[----:B------:R-:W-:Y:S02]  /*1f30*/  USEL UR6, URZ, 0x1, UP0 ;  /* 0x00000001ff067887 */ /* 0x000fe40008000000 */
[----:B------:R-:W-:-:S02]  /*1f40*/  USEL UR23, UR5, URZ, UP0 ;  /* 0x000000ff05177287 */ /* 0x000fc40008000000 */
[----:B------:R-:W-:Y:S02]  /*1f50*/  UIADD3 UR4, UP1, UPT, UR40, 0x80, URZ ;  /* 0x0000008028047890 */ /* 0x000fe4000ff3e0ff */
[----:B------:R-:W-:Y:S01]  /*1f60*/  ULEA UR5, UR23, UR21, 0x3 ;  /* 0x0000001517057291 */ /* 0x000fe2000f8e18ff */
[----:B------:R-:W-:Y:S01]  /*1f70*/  LOP3.LUT R12, R12, UR6, RZ, 0x3c, !PT ;  /* 0x000000060c0c7c12 */ /* 0x000fe2000f8e3cff */
[----:B------:R-:W-:Y:S02]  /*1f80*/  UIADD3 UR24, UPT, UPT, UR21, UR24, URZ ;  /* 0x0000001815187290 */ /* 0x000fe4000fffe0ff */
[----:B------:R-:W-:Y:S01]  /*1f90*/  USHF.L.U32 UR34, UR13, 0x7, URZ ;  /* 0x000000070d227899 */ /* 0x000fe200080006ff */
[----:B-1----:R-:W-:Y:S01]  /*1fa0*/  SHF.L.U32 R0, R12, 0x1f, RZ ;  /* 0x0000001f0c007819 */ /* 0x002fe200000006ff */
[----:B------:R-:W-:Y:S02]  /*1fb0*/  UIADD3 UR6, UP0, UPT, UR40, 0x180, URZ ;  /* 0x0000018028067890 */ /* 0x000fe4000ff1e0ff */
[----:B------:R-:W-:Y:S01]  /*1fc0*/  UIADD3 UR8, UPT, UPT, UR21, UR7, URZ ;  /* 0x0000000715087290 */ /* 0x000fe2000fffe0ff */
[----:B------:R3:W4:Y:S01]  /*1fd0*/  SYNCS.PHASECHK.TRANS64.TRYWAIT P0, [UR5+0x20], R0 ;  /* 0x00002000ff0075a7 */ /* 0x0007220008001105 */
[----:B------:R-:W-:-:S02]  /*1fe0*/  UIADD3.X UR5, UPT, UPT, URZ, UR41, URZ, UP1, !UPT ;  /* 0x00000029ff057290 */ /* 0x000fc40008ffe4ff */
[----:B------:R-:W-:Y:S02]  /*1ff0*/  UIADD3 UR32, UPT, UPT, UR24, 0x3400, URZ ;  /* 0x0000340018207890 */ /* 0x000fe4000fffe0ff */
[----:B------:R-:W-:Y:S02]  /*2000*/  UIADD3 UR26, UPT, UPT, UR34, 0x40, URZ ;  /* 0x00000040221a7890 */ /* 0x000fe4000fffe0ff */
[----:B------:R-:W-:Y:S02]  /*2010*/  UIADD3 UR24, UPT, UPT, UR24, 0x5400, URZ ;  /* 0x0000540018187890 */ /* 0x000fe4000fffe0ff */
[----:B------:R-:W-:Y:S02]  /*2020*/  UIADD3.X UR7, UPT, UPT, URZ, UR41, URZ, UP0, !UPT ;  /* 0x00000029ff077290 */ /* 0x000fe400087fe4ff */
[----:B------:R-:W-:Y:S02]  /*2030*/  UIADD3 UR16, UPT, UPT, UR8, 0x13400, URZ ;  /* 0x0001340008107890 */ /* 0x000fe4000fffe0ff */
[----:B------:R-:W-:Y:S01]  /*2040*/  UIADD3 UR8, UPT, UPT, UR8, 0x15400, URZ ;  /* 0x0001540008087890 */ /* 0x000fe2000fffe0ff */
[----:B------:R-:W-:Y:S01]  /*2050*/  UMOV UR10, 0x30000 ;  /* 0x00030000000a7882 */ /* 0x000fe20000000000 */
[----:B------:R-:W-:Y:S01]  /*2060*/  UMOV UR38, 0x0 ;  /* 0x0000000000267882 */ /* 0x000fe20000000000 */
[----:B------:R-:W-:Y:S01]  /*2070*/  UMOV UR39, 0x10000000 ;  /* 0x1000000000277882 */ /* 0x000fe20000000000 */
[----:B------:R-:W-:Y:S01]  /*2080*/  UMOV UR25, UR33 ;  /* 0x0000002100197c82 */ /* 0x000fe20008000000 */
[----:B------:R-:W-:Y:S01]  /*2090*/  UMOV UR27, UR35 ;  /* 0x00000023001b7c82 */ /* 0x000fe20008000000 */
[----:B------:R-:W-:Y:S01]  /*20a0*/  UMOV UR28, UR36 ;  /* 0x00000024001c7c82 */ /* 0x000fe20008000000 */
[----:B------:R-:W-:Y:S01]  /*20b0*/  UTMALDG.3D.MULTICAST [UR32], [UR4], UR10, desc[UR38] ;  /* 0x00002620040073b4 */ /* 0x000fe2000801180a */
[----:B------:R-:W-:Y:S01]  /*20c0*/  UMOV UR17, UR33 ;  /* 0x0000002100117c82 */ /* 0x000fe20008000000 */
[----:B------:R-:W-:Y:S01]  /*20d0*/  UMOV UR20, UR36 ;  /* 0x0000002400147c82 */ /* 0x000fe20008000000 */
[----:B------:R-:W-:Y:S01]  /*20e0*/  UMOV UR18, UR34 ;  /* 0x0000002200127c82 */ /* 0x000fe20008000000 */
[----:B------:R-:W-:Y:S01]  /*20f0*/  UMOV UR11, UR19 ;  /* 0x00000013000b7c82 */ /* 0x000fe20008000000 */
[----:B------:R-:W-:Y:S01]  /*2100*/  UMOV UR12, UR36 ;  /* 0x00000024000c7c82 */ /* 0x000fe20008000000 */
[----:B------:R-:W-:Y:S01]  /*2110*/  UMOV UR9, UR33 ;  /* 0x0000002100097c82 */ /* 0x000fe20008000000 */
[----:B------:R-:W-:Y:S01]  /*2120*/  UIADD3 UR13, UPT, UPT, UR13, 0x1, URZ ;  /* 0x000000010d0d7890 */ /* 0x000fe2000fffe0ff */
[----:B------:R1:W-:Y:S03]  /*2130*/  UTMALDG.3D.MULTICAST [UR24], [UR4], UR10, desc[UR38] ;  /* 0x00002618040073b4 */ /* 0x0003e6000801180a */
[----:B------:R-:W-:Y:S01]  /*2140*/  UISETP.NE.AND UP0, UPT, UR13, UR14, UPT ;  /* 0x0000000e0d00728c */ /* 0x000fe2000bf05270 */
[----:B------:R3:W-:Y:S01]  /*2150*/  UTMALDG.3D [UR16], [UR6], desc[UR38] ;  /* 0x00002610060075b4 */ /* 0x0007e20008011000 */
[----:B-1----:R-:W-:Y:S01]  /*2160*/  UMOV UR10, UR26 ;  /* 0x0000001a000a7c82 */ /* 0x002fe20008000000 */
[----:B------:R-:W-:Y:S01]  /*2170*/  UMOV UR4, UR23 ;  /* 0x0000001700047c82 */ /* 0x000fe20008000000 */
[----:B------:R3:W-:Y:S05]  /*2180*/  UTMALDG.3D [UR8], [UR6], desc[UR38] ;  /* 0x00002608060075b4 */ /* 0x0007ea0008011000 */
[----:B---3--:R-:W-:Y:S05]  /*2190*/  BRA.U UP0, `(.L_x_38) ;  /* 0xfffffffd00187547 */ /* 0x008fea000b83ffff */
.L_x_32:
[C---:B------:R-:W-:Y:S01]  /*21a0*/  LEA R3, R11.reuse, UR21, 0x3 ;  /* 0x000000150b037c11 */ /* 0x040fe2000f8e18ff */
[----:B------:R-:W-:Y:S01]  /*21b0*/  NOP ;  /* 0x0000000000007918 */ /* 0x000fe20000000000 */
[----:B-1----:R-:W-:Y:S02]  /*21c0*/  SHF.L.U32 R0, R10, 0x1f, RZ ;  /* 0x0000001f0a007819 */ /* 0x002fe400000006ff */
[----:B------:R-:W-:Y:S02]  /*21d0*/  LEA R4, R11, UR21, 0x4 ;  /* 0x000000150b047c11 */ /* 0x000fe4000f8e20ff */
[----:B--2-4-:R-:W1:Y:S02]  /*21e0*/  SYNCS.PHASECHK.TRANS64.TRYWAIT P0, [R3+URZ+0x80], R0 ;  /* 0x00008000030075a7 */ /* 0x014e6400080011ff */
[----:B-1----:R-:W-:Y:S05]  /*21f0*/  @!P0 BRA `(.L_x_39) ;  /* 0x0000005400e08947 */ /* 0x002fea0003800000 */
.L_x_125:
[----:B------:R-:W2:Y:S01]  /*2200*/  LDS.128 R4, [R4+0x110] ;  /* 0x0001100004047984 */ /* 0x000ea20000000c00 */
[----:B------:R-:W-:Y:S01]  /*2210*/  UISETP.GE.AND UP0, UPT, UR42, 0x1, UPT ;  /* 0x000000012a00788c */ /* 0x000fe2000bf06270 */
[----:B------:R-:W-:Y:S01]  /*2220*/  @!PT LDS RZ, [RZ] ;  /* 0x00000000fffff984 */ /* 0x000fe20000000800 */
[----:B------:R-:W-:Y:S01]  /*2230*/  @!PT LDS RZ, [RZ] ;  /* 0x00000000fffff984 */ /* 0x000fe20000000800 */
[----:B------:R-:W-:Y:S01]  /*2240*/  @!PT LDS RZ, [RZ] ;  /* 0x00000000fffff984 */ /* 0x000fe20000000800 */
[----:B------:R-:W-:Y:S01]  /*2250*/  @!PT LDS RZ, [RZ] ;  /* 0x00000000fffff984 */ /* 0x000fe20000000800 */
[----:B------:R3:W-:Y:S06]  /*2260*/  MEMBAR.ALL.CTA ;  /* 0x0000000000007992 */ /* 0x0007ec0000008000 */
[----:B---3--:R-:W3:Y:S01]  /*2270*/  FENCE.VIEW.ASYNC.S ;  /* 0x00000000000073c6 */ /* 0x008ee20000000000 */
[----:B--2---:R-:W-:-:S13]  /*2280*/  LOP3.LUT P0, RZ, R6, 0x1, RZ, 0xc0, !PT ;  /* 0x0000000106ff7812 */ /* 0x004fda000780c0ff */
[----:B---3--:R-:W-:Y:S01]  /*2290*/  VOTEU.ANY UP1, P0 ;  /* 0x0000000000ff7886 */ /* 0x008fe20000020100 */
[----:B------:R-:W-:-:S13]  /*22a0*/  PLOP3.LUT P0, PT, PT, PT, UP1, 0x80, 0x8 ;  /* 0x000000000008781c */ /* 0x000fda0003f0f018 */
[----:B-1----:R-:W-:Y:S02]  /*22b0*/  @P0 LOP3.LUT R0, R5, 0xffff, RZ, 0xc0, !PT ;  /* 0x0000ffff05000812 */ /* 0x002fe400078ec0ff */
[----:B------:R-:W-:Y:S02]  /*22c0*/  @P0 MOV R2, R4 ;  /* 0x0000000400020202 */ /* 0x000fe40000000f00 */
[----:B------:R-:W-:Y:S01]  /*22d0*/  @P0 R2UR UR5, R0 ;  /* 0x00000000000502ca */ /* 0x000fe200000e0000 */
[----:B------:R-:W-:Y:S01]  /*22e0*/  VIADD R0, R3, 0x90 ;  /* 0x0000009003007836 */ /* 0x000fe20000000000 */
[----:B------:R-:W-:Y:S02]  /*22f0*/  @P0 SHF.R.U32.HI R4, RZ, 0x10, R5 ;  /* 0x00000010ff040819 */ /* 0x000fe40000011605 */
[----:B------:R-:W-:Y:S02]  /*2300*/  @P0 R2UR UR6, R2 ;  /* 0x00000000020602ca */ /* 0x000fe400000e0000 */
[----:B------:R-:W-:-:S02]  /*2310*/  PRMT R0, RZ, 0x654, R0 ;  /* 0x00000654ff007816 */ /* 0x000fc40000000000 */
[----:B------:R-:W-:Y:S02]  /*2320*/  @P0 R2UR UR4, R4 ;  /* 0x00000000040402ca */ /* 0x000fe400000e0000 */
[----:B------:R1:W-:Y:S03]  /*2330*/  SYNCS.ARRIVE.TRANS64.RED.A1T0 RZ, [R0+URZ], RZ ;  /* 0x000000ff00ff79a7 */ /* 0x0003e600081004ff */
[----:B------:R-:W-:-:S04]  /*2340*/  @UP1 UMOV UR37, UR5 ;  /* 0x0000000500251c82 */ /* 0x000fc80008000000 */
[----:B------:R-:W-:-:S04]  /*2350*/  @UP1 UMOV UR43, UR6 ;  /* 0x00000006002b1c82 */ /* 0x000fc80008000000 */
[----:B------:R-:W-:Y:S01]  /*2360*/  @UP1 UMOV UR36, UR4 ;  /* 0x0000000400241c82 */ /* 0x000fe20008000000 */
[----:B------:R-:W-:Y:S05]  /*2370*/  BRA.U !UP0, `(.L_x_40) ;  /* 0x0000000108d47547 */ /* 0x000fea000b800000 */
[----:B------:R-:W2:Y:S01]  /*2380*/  LDCU.128 UR12, c[0x0][0xb10] ;  /* 0x00016200ff0c77ac */ /* 0x000ea20008000c00 */
[----:B------:R-:W3:Y:S01]  /*2390*/  LDCU UR22, c[0x0][0xb20] ;  /* 0x00016400ff1677ac */ /* 0x000ee20008000800 */
[----:B------:R-:W4:Y:S01]  /*23a0*/  LDCU UR20, c[0x0][0xb0c] ;  /* 0x00016180ff1477ac */ /* 0x000f220008000800 */
[----:B------:R-:W1:Y:S01]  /*23b0*/  LDCU.64 UR8, c[0x0][0xb28] ;  /* 0x00016500ff0877ac */ /* 0x000e620008000a00 */
[----:B------:R-:W-:Y:S02]  /*23c0*/  UISETP.NE.AND UP3, UPT, UR42, 0x1, UPT ;  /* 0x000000012a00788c */ /* 0x000fe4000bf65270 */
[----:B--2---:R-:W-:Y:S02]  /*23d0*/  UIMAD.WIDE.U32 UR6, UR44, UR15, URZ ;  /* 0x0000000f2c0672a5 */ /* 0x004fe4000f8e00ff */
[----:B------:R-:W-:Y:S02]  /*23e0*/  UIMAD.WIDE.U32 UR4, UR45, UR12, URZ ;  /* 0x0000000c2d0472a5 */ /* 0x000fe4000f8e00ff */
[----:B------:R-:W-:-:S02]  /*23f0*/  UISETP.NE.AND UP0, UPT, UR14, 0x1, UPT ;  /* 0x000000010e00788c */ /* 0x000fc4000bf05270 */
[----:B------:R-:W-:Y:S01]  /*2400*/  UIMAD.WIDE.U32 UR18, UR37, UR15, URZ ;  /* 0x0000000f251272a5 */ /* 0x000fe2000f8e00ff */
[----:B------:R-:W-:Y:S02]  /*2410*/  UMOV UR6, UR7 ;  /* 0x0000000700067c82 */ /* 0x000fe40008000000 */
[----:B------:R-:W-:Y:S01]  /*2420*/  UMOV UR4, UR5 ;  /* 0x0000000500047c82 */ /* 0x000fe20008000000 */
[----:B---3--:R-:W-:Y:S02]  /*2430*/  USHF.R.U32.HI UR6, URZ, UR22, UR6 ;  /* 0x00000016ff067299 */ /* 0x008fe40008011606 */
[----:B----4-:R-:W-:Y:S02]  /*2440*/  UISETP.NE.AND UP2, UPT, UR20, 0x1, UPT ;  /* 0x000000011400788c */ /* 0x010fe4000bf45270 */
[----:B------:R-:W-:Y:S02]  /*2450*/  USHF.R.U32.HI UR4, URZ, UR13, UR4 ;  /* 0x0000000dff047299 */ /* 0x000fe40008011604 */
[----:B------:R-:W-:-:S02]  /*2460*/  USEL UR5, UR44, UR6, !UP0 ;  /* 0x000000062c057287 */ /* 0x000fc4000c000000 */
[----:B------:R-:W-:Y:S02]  /*2470*/  USEL UR6, UR45, UR4, !UP2 ;  /* 0x000000042d067287 */ /* 0x000fe4000d000000 */
[----:B-1----:R-:W-:Y:S01]  /*2480*/  UIMAD.WIDE.U32 UR10, UR5, UR8, URZ ;  /* 0x00000008050a72a5 */ /* 0x002fe2000f8e00ff */
[----:B------:R-:W-:Y:S01]  /*2490*/  UMOV UR4, UR19 ;  /* 0x0000001300047c82 */ /* 0x000fe20008000000 */
[----:B------:R-:W-:Y:S02]  /*24a0*/  UIMAD.WIDE.U32 UR16, UR43, UR12, URZ ;  /* 0x0000000c2b1072a5 */ /* 0x000fe4000f8e00ff */
[----:B------:R-:W-:-:S03]  /*24b0*/  UIMAD.WIDE.U32 UR18, UR6, UR8, URZ ;  /* 0x00000008061272a5 */ /* 0x000fc6000f8e00ff */
[----:B------:R-:W-:Y:S01]  /*24c0*/  UMOV UR10, UR11 ;  /* 0x0000000b000a7c82 */ /* 0x000fe20008000000 */
[----:B------:R-:W-:Y:S02]  /*24d0*/  USHF.R.U32.HI UR4, URZ, UR22, UR4 ;  /* 0x00000016ff047299 */ /* 0x000fe40008011604 */
[----:B------:R-:W-:Y:S01]  /*24e0*/  @UP3 USHF.R.U32.HI UR5, URZ, UR9, UR10 ;  /* 0x00000009ff053299 */ /* 0x000fe2000801160a */
[----:B------:R-:W-:Y:S01]  /*24f0*/  UMOV UR16, UR17 ;  /* 0x0000001100107c82 */ /* 0x000fe20008000000 */
[----:B------:R-:W-:Y:S01]  /*2500*/  UMOV UR18, UR19 ;  /* 0x0000001300127c82 */ /* 0x000fe20008000000 */
[----:B------:R-:W-:Y:S02]  /*2510*/  USHF.R.U32.HI UR13, URZ, UR13, UR16 ;  /* 0x0000000dff0d7299 */ /* 0x000fe40008011610 */
[----:B------:R-:W-:Y:S02]  /*2520*/  USEL UR4, UR37, UR4, !UP0 ;  /* 0x0000000425047287 */ /* 0x000fe4000c000000 */
[----:B------:R-:W-:-:S02]  /*2530*/  @UP3 USHF.R.U32.HI UR6, URZ, UR9, UR18 ;  /* 0x00000009ff063299 */ /* 0x000fc40008011612 */
[----:B------:R-:W-:Y:S02]  /*2540*/  UIMAD UR7, UR42, UR5, URZ ;  /* 0x000000052a0772a4 */ /* 0x000fe4000f8e02ff */
[----:B------:R-:W-:Y:S02]  /*2550*/  USEL UR5, UR43, UR13, !UP2 ;  /* 0x0000000d2b057287 */ /* 0x000fe4000d000000 */
[----:B------:R-:W-:Y:S02]  /*2560*/  UIMAD UR10, UR42, UR6, URZ ;  /* 0x000000062a0a72a4 */ /* 0x000fe4000f8e02ff */
[----:B------:R-:W-:Y:S02]  /*2570*/  UISETP.GE.AND UP0, UPT, UR4, UR7, UPT ;  /* 0x000000070400728c */ /* 0x000fe4000bf06270 */
[----:B------:R-:W-:Y:S02]  /*2580*/  UIMAD.WIDE.U32 UR12, UR4, UR8, URZ ;  /* 0x00000008040c72a5 */ /* 0x000fe4000f8e00ff */
[----:B------:R-:W-:-:S02]  /*2590*/  UISETP.GE.OR UP0, UPT, UR5, UR10, UP0 ;  /* 0x0000000a0500728c */ /* 0x000fc40008706670 */
        /* <DEDUP_REMOVED lines=19> */
.L_x_40:
[----:B------:R-:W2:Y:S02]  /*26d0*/  LDCU UR4, c[0x0][0xb30] ;  /* 0x00016600ff0477ac */ /* 0x000ea40008000800 */
[----:B--2---:R-:W-:-:S09]  /*26e0*/  UISETP.NE.AND UP0, UPT, UR4, 0x1, UPT ;  /* 0x000000010400788c */ /* 0x004fd2000bf05270 */
[----:B------:R-:W-:Y:S05]  /*26f0*/  BRA.U UP0, `(.L_x_41) ;  /* 0x0000000100447547 */ /* 0x000fea000b800000 */
[----:B------:R-:W2:Y:S01]  /*2700*/  LDCU.128 UR8, c[0x0][0xb10] ;  /* 0x00016200ff0877ac */ /* 0x000ea20008000c00 */
[----:B------:R-:W3:Y:S01]  /*2710*/  LDCU UR12, c[0x0][0xb0c] ;  /* 0x00016180ff0c77ac */ /* 0x000ee20008000800 */
[----:B------:R-:W4:Y:S01]  /*2720*/  LDCU UR13, c[0x0][0xb20] ;  /* 0x00016400ff0d77ac */ /* 0x000f220008000800 */
[----:B--2---:R-:W-:Y:S02]  /*2730*/  UIMAD.WIDE.U32 UR6, UR43, UR8, URZ ;  /* 0x000000082b0672a5 */ /* 0x004fe4000f8e00ff */
[----:B------:R-:W-:Y:S02]  /*2740*/  UIMAD.WIDE.U32 UR4, UR37, UR11, URZ ;  /* 0x0000000b250472a5 */ /* 0x000fe4000f8e00ff */
[----:B---3--:R-:W-:Y:S02]  /*2750*/  UISETP.NE.AND UP2, UPT, UR12, 0x1, UPT ;  /* 0x000000010c00788c */ /* 0x008fe4000bf45270 */
[----:B------:R-:W-:Y:S01]  /*2760*/  UISETP.NE.AND UP0, UPT, UR10, 0x1, UPT ;  /* 0x000000010a00788c */ /* 0x000fe2000bf05270 */
[----:B------:R-:W-:-:S02]  /*2770*/  UMOV UR6, UR7 ;  /* 0x0000000700067c82 */ /* 0x000fc40008000000 */
[----:B------:R-:W-:Y:S01]  /*2780*/  UMOV UR4, UR5 ;  /* 0x0000000500047c82 */ /* 0x000fe20008000000 */
[----:B------:R-:W-:Y:S02]  /*2790*/  USHF.R.U32.HI UR9, URZ, UR9, UR6 ;  /* 0x00000009ff097299 */ /* 0x000fe40008011606 */
[----:B----4-:R-:W-:Y:S02]  /*27a0*/  USHF.R.U32.HI UR4, URZ, UR13, UR4 ;  /* 0x0000000dff047299 */ /* 0x010fe40008011604 */
[----:B------:R-:W-:Y:S02]  /*27b0*/  USEL UR5, UR43, UR9, !UP2 ;  /* 0x000000092b057287 */ /* 0x000fe4000d000000 */
[----:B------:R-:W-:-:S04]  /*27c0*/  USEL UR4, UR37, UR4, !UP0 ;  /* 0x0000000425047287 */ /* 0x000fc8000c000000 */
[----:B------:R-:W-:Y:S02]  /*27d0*/  UIADD3 UR6, UPT, UPT, UR5, -UR4, URZ ;  /* 0x8000000405067290 */ /* 0x000fe4000fffe0ff */
[----:B------:R-:W-:Y:S02]  /*27e0*/  UIADD3 UR4, UPT, UPT, -UR5, UR4, URZ ;  /* 0x0000000405047290 */ /* 0x000fe4000fffe1ff */
[----:B------:R-:W-:Y:S02]  /*27f0*/  UIMAD UR37, UR6, UR10, UR37 ;  /* 0x0000000a062572a4 */ /* 0x000fe4000f8e0225 */
[----:B------:R-:W-:-:S12]  /*2800*/  UIMAD UR43, UR4, UR12, UR43 ;  /* 0x0000000c042b72a4 */ /* 0x000fd8000f8e022b */
.L_x_41:
[----:B------:R-:W-:Y:S01]  /*2810*/  VIADD R11, R11, 0x1 ;  /* 0x000000010b0b7836 */ /* 0x000fe20000000000 */
[----:B------:R-:W-:Y:S02]  /*2820*/  R2UR UR5, R48 ;  /* 0x00000000300572ca */ /* 0x000fe400000e0000 */
[----:B------:R-:W-:Y:S02]  /*2830*/  R2UR UR4, R47 ;  /* 0x000000002f0472ca */ /* 0x000fe400000e0000 */
[C---:B------:R-:W-:Y:S02]  /*2840*/  ISETP.NE.AND P0, PT, R11.reuse, 0x2, PT ;  /* 0x000000020b00780c */ /* 0x040fe40003f05270 */
[----:B------:R-:W-:Y:S02]  /*2850*/  PLOP3.LUT P1, PT, PT, PT, PT, 0x80, 0x8 ;  /* 0x000000000008781c */ /* 0x000fe40003f2f070 */
[----:B-1----:R-:W-:Y:S02]  /*2860*/  SEL R0, RZ, 0x1, P0 ;  /* 0x00000001ff007807 */ /* 0x002fe40000000000 */
[----:B------:R-:W-:-:S02]  /*2870*/  SEL R11, R11, RZ, P0 ;  /* 0x000000ff0b0b7207 */ /* 0x000fc40000000000 */
[----:B------:R-:W-:Y:S01]  /*2880*/  LOP3.LUT R10, R10, R0, RZ, 0x3c, !PT ;  /* 0x000000000a0a7212 */ /* 0x000fe200078e3cff */
[----:B------:R-:W-:Y:S02]  /*2890*/  UIADD3 UR25, UPT, UPT, UR43, UR5, URZ ;  /* 0x000000052b197290 */ /* 0x000fe4000fffe0ff */
[----:B------:R-:W-:Y:S01]  /*28a0*/  UIADD3 UR26, UPT, UPT, UR37, UR4, URZ ;  /* 0x00000004251a7290 */ /* 0x000fe2000fffe0ff */
[----:B------:R-:W-:Y:S11]  /*28b0*/  BRA.U UP1, `(.L_x_42) ;  /* 0xffffffed01d47547 */ /* 0x000ff6000b83ffff */
[----:B------:R-:W-:Y:S01]  /*28c0*/  UIADD3 UR21, UPT, UPT, UR21, 0x20, URZ ;  /* 0x0000002015157890 */ /* 0x000fe2000fffe0ff */
[----:B------:R-:W-:-:S03]  /*28d0*/  SHF.L.U32 R2, R12, 0x1f, RZ ;  /* 0x0000001f0c027819 */ /* 0x000fc600000006ff */
[----:B------:R-:W-:-:S09]  /*28e0*/  ULEA UR4, UR23, UR21, 0x3 ;  /* 0x0000001517047291 */ /* 0x000fd2000f8e18ff */
[----:B------:R-:W1:Y:S02]  /*28f0*/  SYNCS.PHASECHK.TRANS64.TRYWAIT P0, [UR4], R2 ;  /* 0x00000002ff0075a7 */ /* 0x000e640008001104 */
[----:B-1----:R-:W-:Y:S05]  /*2900*/  @!P0 BRA `(.L_x_43) ;  /* 0x0000005000308947 */ /* 0x002fea0003800000 */
.L_x_127:
[----:B------:R-:W-:-:S04]  /*2910*/  UIADD3 UR4, UPT, UPT, UR23, 0x1, URZ ;  /* 0x0000000117047890 */ /* 0x000fc8000fffe0ff */
[----:B------:R-:W-:-:S04]  /*2920*/  UISETP.NE.AND UP0, UPT, UR4, 0x4, UPT ;  /* 0x000000040400788c */ /* 0x000fc8000bf05270 */
[----:B------:R-:W-:Y:S02]  /*2930*/  USEL UR6, URZ, 0x1, UP0 ;  /* 0x00000001ff067887 */ /* 0x000fe40008000000 */
[----:B------:R-:W-:-:S04]  /*2940*/  USEL UR4, UR4, URZ, UP0 ;  /* 0x000000ff04047287 */ /* 0x000fc80008000000 */
[----:B------:R-:W-:Y:S01]  /*2950*/  ULEA UR5, UR4, UR21, 0x3 ;  /* 0x0000001504057291 */ /* 0x000fe2000f8e18ff */
[----:B-1----:R-:W-:-:S04]  /*2960*/  LOP3.LUT R2, R12, UR6, RZ, 0x3c, !PT ;  /* 0x000000060c027c12 */ /* 0x002fc8000f8e3cff */
[----:B------:R-:W-:-:S04]  /*2970*/  SHF.L.U32 R3, R2, 0x1f, RZ ;  /* 0x0000001f02037819 */ /* 0x000fc800000006ff */
[----:B------:R-:W1:Y:S02]  /*2980*/  SYNCS.PHASECHK.TRANS64.TRYWAIT P0, [UR5], R3 ;  /* 0x00000003ff0075a7 */ /* 0x000e640008001105 */
[----:B-1----:R-:W-:Y:S05]  /*2990*/  @!P0 BRA `(.L_x_44) ;  /* 0x0000005000248947 */ /* 0x002fea0003800000 */
.L_x_129:
[----:B------:R-:W-:-:S04]  /*29a0*/  UIADD3 UR4, UPT, UPT, UR4, 0x1, URZ ;  /* 0x0000000104047890 */ /* 0x000fc8000fffe0ff */
[----:B------:R-:W-:-:S04]  /*29b0*/  UISETP.NE.AND UP0, UPT, UR4, 0x4, UPT ;  /* 0x000000040400788c */ /* 0x000fc8000bf05270 */
[----:B------:R-:W-:Y:S02]  /*29c0*/  USEL UR6, URZ, 0x1, UP0 ;  /* 0x00000001ff067887 */ /* 0x000fe40008000000 */
[----:B------:R-:W-:-:S04]  /*29d0*/  USEL UR4, UR4, URZ, UP0 ;  /* 0x000000ff04047287 */ /* 0x000fc80008000000 */
[----:B------:R-:W-:Y:S01]  /*29e0*/  ULEA UR5, UR4, UR21, 0x3 ;  /* 0x0000001504057291 */ /* 0x000fe2000f8e18ff */
[----:B------:R-:W-:-:S04]  /*29f0*/  LOP3.LUT R2, R2, UR6, RZ, 0x3c, !PT ;  /* 0x0000000602027c12 */ /* 0x000fc8000f8e3cff */
[----:B-1----:R-:W-:-:S04]  /*2a00*/  SHF.L.U32 R3, R2, 0x1f, RZ ;  /* 0x0000001f02037819 */ /* 0x002fc800000006ff */
[----:B------:R-:W1:Y:S02]  /*2a10*/  SYNCS.PHASECHK.TRANS64.TRYWAIT P0, [UR5], R3 ;  /* 0x00000003ff0075a7 */ /* 0x000e640008001105 */
[----:B-1----:R-:W-:Y:S05]  /*2a20*/  @!P0 BRA `(.L_x_45) ;  /* 0x0000005000188947 */ /* 0x002fea0003800000 */
.L_x_131:
[----:B------:R-:W-:-:S04]  /*2a30*/  UIADD3 UR4, UPT, UPT, UR4, 0x1, URZ ;  /* 0x0000000104047890 */ /* 0x000fc8000fffe0ff */
[----:B------:R-:W-:-:S04]  /*2a40*/  UISETP.NE.AND UP0, UPT, UR4, 0x4, UPT ;  /* 0x000000040400788c */ /* 0x000fc8000bf05270 */
[----:B------:R-:W-:Y:S02]  /*2a50*/  USEL UR5, URZ, 0x1, UP0 ;  /* 0x00000001ff057887 */ /* 0x000fe40008000000 */
[----:B------:R-:W-:-:S04]  /*2a60*/  USEL UR4, UR4, URZ, UP0 ;  /* 0x000000ff04047287 */ /* 0x000fc80008000000 */
[----:B------:R-:W-:Y:S01]  /*2a70*/  ULEA UR4, UR4, UR21, 0x3 ;  /* 0x0000001504047291 */ /* 0x000fe2000f8e18ff */
[----:B------:R-:W-:-:S04]  /*2a80*/  LOP3.LUT R2, R2, UR5, RZ, 0x3c, !PT ;  /* 0x0000000502027c12 */ /* 0x000fc8000f8e3cff */
[----:B------:R-:W-:Y:S01]  /*2a90*/  SHF.L.U32 R2, R2, 0x1f, RZ ;  /* 0x0000001f02027819 */ /* 0x000fe200000006ff */
[----:B-1----:R-:W-:-:S07]  /*2aa0*/  IMAD.U32 R0, RZ, RZ, UR4 ;  /* 0x00000004ff007e24 */ /* 0x002fce000f8e00ff */
.L_x_46:
[----:B-1----:R1:W2:Y:S02]  /*2ab0*/  SYNCS.PHASECHK.TRANS64.TRYWAIT P0, [R0+URZ], R2 ;  /* 0x00000002000075a7 */ /* 0x0022a400080011ff */
[----:B--2---:R-:W-:Y:S05]  /*2ac0*/  @!P0 NANOSLEEP.SYNCS 0x989680 ;  /* 0x009896800000895d */ /* 0x004fea0003900000 */
[----:B------:R-:W2:Y:S02]  /*2ad0*/  @!P0 SYNCS.PHASECHK.TRANS64 P0, [R0+URZ], R2 ;  /* 0x00000002000085a7 */ /* 0x000ea400080010ff */
[----:B--2---:R-:W-:Y:S05]  /*2ae0*/  @P0 EXIT ;  /* 0x000000000000094d */ /* 0x004fea0003800000 */
[----:B------:R-:W-:Y:S05]  /*2af0*/  BRA `(.L_x_46) ;  /* 0xfffffffc00ec7947 */ /* 0x000fea000383ffff */
.L_x_22:
[----:B------:R-:W-:-:S04]  /*2b00*/  UISETP.NE.AND UP0, UPT, UR54, URZ, UPT ;  /* 0x000000ff3600728c */ /* 0x000fc8000bf05270 */
[----:B------:R-:W-:-:S09]  /*2b10*/  UISETP.NE.OR UP0, UPT, UR22, 0x1, UP0 ;  /* 0x000000011600788c */ /* 0x000fd20008705670 */
[----:B------:R-:W-:Y:S05]  /*2b20*/  BRA.U UP0, `(.L_x_47) ;  /* 0x0000000500487547 */ /* 0x000fea000b800000 */
[----:B------:R-:W-:Y:S01]  /*2b30*/  ISETP.GE.U32.AND P2, PT, R0, 0x2, PT ;  /* 0x000000020000780c */ /* 0x000fe20003f46070 */
[----:B------:R-:W-:Y:S01]  /*2b40*/  IMAD.MOV.U32 R12, RZ, RZ, 0x1 ;  /* 0x00000001ff0c7424 */ /* 0x000fe200078e00ff */
[----:B------:R-:W-:Y:S02]  /*2b50*/  CS2R R10, SRZ ;  /* 0x00000000000a7805 */ /* 0x000fe4000001ff00 */
[----:B------:R-:W-:Y:S01]  /*2b60*/  CS2R R8, SRZ ;  /* 0x0000000000087805 */ /* 0x000fe2000001ff00 */
[----:B------:R-:W-:Y:S01]  /*2b70*/  UMOV UR6, 0x400 ;  /* 0x0000040000067882 */ /* 0x000fe20000000000 */
[----:B------:R-:W-:Y:S01]  /*2b80*/  UMOV UR5, URZ ;  /* 0x000000ff00057c82 */ /* 0x000fe20008000000 */
[----:B------:R-:W-:-:S12]  /*2b90*/  ULEA UR6, UR54, UR6, 0x18 ;  /* 0x0000000636067291 */ /* 0x000fd8000f8ec0ff */
.L_x_51:
[----:B------:R-:W-:Y:S02]  /*2ba0*/  LEA R2, R8, UR6, 0x3 ;  /* 0x0000000608027c11 */ /* 0x000fe4000f8e18ff */
[----:B------:R-:W-:-:S03]  /*2bb0*/  SHF.L.U32 R4, R9, 0x1f, RZ ;  /* 0x0000001f09047819 */ /* 0x000fc600000006ff */
[----:B------:R-:W-:Y:S01]  /*2bc0*/  VIADD R5, R2, 0xf0 ;  /* 0x000000f002057836 */ /* 0x000fe20000000000 */
[----:B------:R-:W1:Y:S02]  /*2bd0*/  SYNCS.PHASECHK.TRANS64.TRYWAIT P0, [R2+URZ+0xe0], R4 ;  /* 0x0000e004020075a7 */ /* 0x000e6400080011ff */
[----:B-1----:R-:W-:Y:S05]  /*2be0*/  @!P0 BRA `(.L_x_48) ;  /* 0x0000004c00c08947 */ /* 0x002fea0003800000 */
.L_x_132:
[----:B------:R-:W-:Y:S01]  /*2bf0*/  ULEA UR4, UR5, UR6, 0x3 ;  /* 0x0000000605047291 */ /* 0x000fe2000f8e18ff */
[----:B-1----:R-:W-:Y:S01]  /*2c00*/  PRMT R2, RZ, 0x654, R5 ;  /* 0x00000654ff027816 */ /* 0x002fe20000000005 */
[----:B------:R-:W-:Y:S01]  /*2c10*/  @!P2 IMAD.MOV.U32 R4, RZ, RZ, 0x10 ;  /* 0x00000010ff04a424 */ /* 0x000fe200078e00ff */
[----:B------:R-:W-:Y:S01]  /*2c20*/  SHF.L.U32 R5, R12, 0x1f, RZ ;  /* 0x0000001f0c057819 */ /* 0x000fe200000006ff */
[----:B------:R-:W-:Y:S01]  /*2c30*/  UIADD3 UR7, UPT, UPT, UR4, 0x80, URZ ;  /* 0x0000008004077890 */ /* 0x000fe2000fffe0ff */
[----:B------:R1:W-:Y:S05]  /*2c40*/  SYNCS.ARRIVE.TRANS64.RED.A1T0 RZ, [R2+URZ], RZ ;  /* 0x000000ff02ff79a7 */ /* 0x0003ea00081004ff */
[----:B------:R-:W-:Y:S01]  /*2c50*/  IMAD.U32 R6, RZ, RZ, UR7 ;  /* 0x00000007ff067e24 */ /* 0x000fe2000f8e00ff */
[----:B------:R-:W2:Y:S04]  /*2c60*/  SYNCS.PHASECHK.TRANS64.TRYWAIT P0, [UR4+0x90], R5 ;  /* 0x00009005ff0075a7 */ /* 0x000ea80008001104 */
[----:B------:R-:W-:Y:S01]  /*2c70*/  PRMT R6, R0, 0x654, R6 ;  /* 0x0000065400067816 */ /* 0x000fe20000000006 */
[----:B-12---:R-:W-:Y:S06]  /*2c80*/  @!P0 BRA `(.L_x_49) ;  /* 0x0000004c00ac8947 */ /* 0x006fec0003800000 */
.L_x_134:
[----:B------:R-:W-:Y:S01]  /*2c90*/  ULEA UR8, UR5, UR6, 0x4 ;  /* 0x0000000605087291 */ /* 0x000fe2000f8e20ff */
[----:B------:R-:W-:Y:S01]  /*2ca0*/  SEL R3, R6, R3, !P2 ;  /* 0x0000000306037207 */ /* 0x000fe20005000000 */
[----:B------:R-:W-:Y:S01]  /*2cb0*/  UIADD3 UR9, UPT, UPT, UR4, 0x80, URZ ;  /* 0x0000008004097890 */ /* 0x000fe2000fffe0ff */
[----:B-1----:R-:W-:Y:S01]  /*2cc0*/  LEA R2, R11, UR6, 0x3 ;  /* 0x000000060b027c11 */ /* 0x002fe2000f8e18ff */
[----:B------:R-:W-:Y:S01]  /*2cd0*/  UIADD3 UR8, UPT, UPT, UR8, 0x110, URZ ;  /* 0x0000011008087890 */ /* 0x000fe2000fffe0ff */
[----:B------:R1:W-:Y:S01]  /*2ce0*/  @!P2 SYNCS.ARRIVE.TRANS64.RED RZ, [R3+URZ], R4 ;  /* 0x0000000403ffa9a7 */ /* 0x0003e200080004ff */
[----:B------:R-:W-:Y:S01]  /*2cf0*/  UIADD3 UR4, UPT, UPT, UR5, 0x1, URZ ;  /* 0x0000000105047890 */ /* 0x000fe2000fffe0ff */
[----:B------:R-:W-:-:S03]  /*2d00*/  VIADD R8, R8, 0x1 ;  /* 0x0000000108087836 */ /* 0x000fc60000000000 */
[----:B------:R-:W-:Y:S02]  /*2d10*/  UISETP.NE.AND UP0, UPT, UR4, 0x2, UPT ;  /* 0x000000020400788c */ /* 0x000fe4000bf05270 */
[----:B------:R-:W-:Y:S01]  /*2d20*/  ISETP.NE.AND P0, PT, R8, 0x2, PT ;  /* 0x000000020800780c */ /* 0x000fe20003f05270 */
[----:B------:R-:W-:Y:S06]  /*2d30*/  UGETNEXTWORKID.BROADCAST [UR8], [UR9] ;  /* 0x00000000080073ca */ /* 0x000fec0008000100 */
[----:B------:R-:W-:Y:S02]  /*2d40*/  USEL UR7, URZ, 0x1, UP0 ;  /* 0x00000001ff077887 */ /* 0x000fe40008000000 */
[----:B------:R-:W-:-:S04]  /*2d50*/  USEL UR5, UR4, URZ, UP0 ;  /* 0x000000ff04057287 */ /* 0x000fc80008000000 */
[----:B------:R-:W-:Y:S02]  /*2d60*/  LOP3.LUT R12, R12, UR7, RZ, 0x3c, !PT ;  /* 0x000000070c0c7c12 */ /* 0x000fe4000f8e3cff */
[----:B-1----:R-:W-:-:S04]  /*2d70*/  SHF.L.U32 R4, R10, 0x1f, RZ ;  /* 0x0000001f0a047819 */ /* 0x002fc800000006ff */
[----:B------:R-:W1:Y:S02]  /*2d80*/  SYNCS.PHASECHK.TRANS64.TRYWAIT P1, [R2+URZ+0x80], R4 ;  /* 0x00008004020075a7 */ /* 0x000e6400080211ff */
[----:B-1----:R-:W-:Y:S05]  /*2d90*/  @!P1 BRA `(.L_x_50) ;  /* 0x0000004c00809947 */ /* 0x002fea0003800000 */
.L_x_135:
[C---:B-1----:R-:W-:Y:S01]  /*2da0*/  LEA R4, R11.reuse, UR6, 0x4 ;  /* 0x000000060b047c11 */ /* 0x042fe2000f8e20ff */
[----:B------:R-:W-:Y:S01]  /*2db0*/  VIADD R2, R2, 0x90 ;  /* 0x0000009002027836 */ /* 0x000fe20000000000 */
[----:B------:R-:W-:Y:S01]  /*2dc0*/  SEL R8, R8, RZ, P0 ;  /* 0x000000ff08087207 */ /* 0x000fe20000000000 */
[----:B------:R-:W-:-:S03]  /*2dd0*/  VIADD R11, R11, 0x1 ;  /* 0x000000010b0b7836 */ /* 0x000fc60000000000 */
[----:B------:R-:W1:Y:S01]  /*2de0*/  LDS.128 R4, [R4+0x110] ;  /* 0x0001100004047984 */ /* 0x000e620000000c00 */
[----:B------:R-:W-:Y:S02]  /*2df0*/  PRMT R2, RZ, 0x654, R2 ;  /* 0x00000654ff027816 */ /* 0x000fe40000000002 */
[C---:B------:R-:W-:Y:S01]  /*2e00*/  ISETP.NE.AND P1, PT, R11.reuse, 0x2, PT ;  /* 0x000000020b00780c */ /* 0x040fe20003f25270 */
[----:B------:R-:W-:Y:S01]  /*2e10*/  @!PT LDS RZ, [RZ] ;  /* 0x00000000fffff984 */ /* 0x000fe20000000800 */
[----:B------:R-:W-:Y:S01]  /*2e20*/  @!PT LDS RZ, [RZ] ;  /* 0x00000000fffff984 */ /* 0x000fe20000000800 */
[----:B------:R-:W-:Y:S01]  /*2e30*/  @!PT LDS RZ, [RZ] ;  /* 0x00000000fffff984 */ /* 0x000fe20000000800 */
[----:B------:R-:W-:Y:S01]  /*2e40*/  @!PT LDS RZ, [RZ] ;  /* 0x00000000fffff984 */ /* 0x000fe20000000800 */
[----:B------:R2:W-:Y:S06]  /*2e50*/  MEMBAR.ALL.CTA ;  /* 0x0000000000007992 */ /* 0x0005ec0000008000 */
[----:B--2---:R-:W2:Y:S01]  /*2e60*/  FENCE.VIEW.ASYNC.S ;  /* 0x00000000000073c6 */ /* 0x004ea20000000000 */
[----:B------:R-:W-:Y:S01]  /*2e70*/  SEL R11, R11, RZ, P1 ;  /* 0x000000ff0b0b7207 */ /* 0x000fe20000800000 */
[----:B--2---:R2:W-:Y:S01]  /*2e80*/  SYNCS.ARRIVE.TRANS64.RED.A1T0 RZ, [R2+URZ], RZ ;  /* 0x000000ff02ff79a7 */ /* 0x0045e200081004ff */
[----:B-1----:R-:W-:-:S02]  /*2e90*/  LOP3.LUT P3, RZ, R6, 0x1, RZ, 0xc0, !PT ;  /* 0x0000000106ff7812 */ /* 0x002fc4000786c0ff */
[----:B------:R-:W-:-:S04]  /*2ea0*/  SEL R4, RZ, 0x1, P1 ;  /* 0x00000001ff047807 */ /* 0x000fc80000800000 */
[----:B------:R-:W-:Y:S02]  /*2eb0*/  LOP3.LUT R10, R10, R4, RZ, 0x3c, !PT ;  /* 0x000000040a0a7212 */ /* 0x000fe400078e3cff */
[----:B--2---:R-:W-:-:S04]  /*2ec0*/  SEL R2, RZ, 0x1, P0 ;  /* 0x00000001ff027807 */ /* 0x004fc80000000000 */
[----:B------:R-:W-:Y:S01]  /*2ed0*/  LOP3.LUT R9, R9, R2, RZ, 0x3c, !PT ;  /* 0x0000000209097212 */ /* 0x000fe200078e3cff */
[----:B------:R-:W-:Y:S06]  /*2ee0*/  @P3 BRA `(.L_x_51) ;  /* 0xfffffffc002c3947 */ /* 0x000fec000383ffff */
[----:B------:R-:W-:Y:S01]  /*2ef0*/  ULEA UR4, UR5, UR6, 0x3 ;  /* 0x0000000605047291 */ /* 0x000fe2000f8e18ff */
[----:B------:R-:W-:-:S08]  /*2f00*/  SHF.L.U32 R2, R12, 0x1f, RZ ;  /* 0x0000001f0c027819 */ /* 0x000fd000000006ff */
[----:B------:R-:W1:Y:S02]  /*2f10*/  SYNCS.PHASECHK.TRANS64 P0, [UR4+0x90], R2 ;  /* 0x00009002ff0075a7 */ /* 0x000e640008001004 */
[----:B-1----:R-:W-:Y:S05]  /*2f20*/  @P0 BRA `(.L_x_52) ;  /* 0x0000000000080947 */ /* 0x002fea0003800000 */
[----:B------:R-:W1:Y:S02]  /*2f30*/  SYNCS.PHASECHK.TRANS64.TRYWAIT P0, [UR4+0x90], R2 ;  /* 0x00009002ff0075a7 */ /* 0x000e640008001104 */
[----:B-1----:R-:W-:Y:S05]  /*2f40*/  @!P0 BRA `(.L_x_53) ;  /* 0x0000004c00288947 */ /* 0x002fea0003800000 */
.L_x_52:
[----:B------:R-:W-:-:S04]  /*2f50*/  UIADD3 UR7, UPT, UPT, UR5, 0x1, URZ ;  /* 0x0000000105077890 */ /* 0x000fc8000fffe0ff */
[----:B------:R-:W-:-:S04]  /*2f60*/  UISETP.NE.AND UP0, UPT, UR7, 0x2, UPT ;  /* 0x000000020700788c */ /* 0x000fc8000bf05270 */
[----:B------:R-:W-:Y:S02]  /*2f70*/  USEL UR8, URZ, 0x1, UP0 ;  /* 0x00000001ff087887 */ /* 0x000fe40008000000 */
[----:B------:R-:W-:-:S04]  /*2f80*/  USEL UR7, UR7, URZ, UP0 ;  /* 0x000000ff07077287 */ /* 0x000fc80008000000 */
[----:B------:R-:W-:Y:S01]  /*2f90*/  ULEA UR7, UR7, UR6, 0x3 ;  /* 0x0000000607077291 */ /* 0x000fe2000f8e18ff */
[----:B-1----:R-:W-:-:S04]  /*2fa0*/  LOP3.LUT R2, R12, UR8, RZ, 0x3c, !PT ;  /* 0x000000080c027c12 */ /* 0x002fc8000f8e3cff */
[----:B------:R-:W-:-:S04]  /*2fb0*/  SHF.L.U32 R0, R2, 0x1f, RZ ;  /* 0x0000001f02007819 */ /* 0x000fc800000006ff */
[----:B------:R-:W1:Y:S02]  /*2fc0*/  SYNCS.PHASECHK.TRANS64 P0, [UR7+0x90], R0 ;  /* 0x00009000ff0075a7 */ /* 0x000e640008001007 */
[----:B-1----:R-:W-:Y:S05]  /*2fd0*/  @P0 EXIT ;  /* 0x000000000000094d */ /* 0x002fea0003800000 */
[----:B------:R-:W-:Y:S02]  /*2fe0*/  SHF.L.U32 R2, R2, 0x1f, RZ ;  /* 0x0000001f02027819 */ /* 0x000fe400000006ff */
[----:B------:R-:W-:-:S07]  /*2ff0*/  MOV R0, UR7 ;  /* 0x0000000700007c02 */ /* 0x000fce0008000f00 */
.L_x_54:
[----:B-1----:R1:W2:Y:S02]  /*3000*/  SYNCS.PHASECHK.TRANS64.TRYWAIT P0, [R0+URZ+0x90], R2 ;  /* 0x00009002000075a7 */ /* 0x0022a400080011ff */
[----:B--2---:R-:W-:Y:S05]  /*3010*/  @!P0 NANOSLEEP.SYNCS 0x989680 ;  /* 0x009896800000895d */ /* 0x004fea0003900000 */
[----:B------:R-:W2:Y:S02]  /*3020*/  @!P0 SYNCS.PHASECHK.TRANS64 P0, [R0+URZ+0x90], R2 ;  /* 0x00009002000085a7 */ /* 0x000ea400080010ff */
[----:B--2---:R-:W-:Y:S05]  /*3030*/  @P0 EXIT ;  /* 0x000000000000094d */ /* 0x004fea0003800000 */
[----:B------:R-:W-:Y:S05]  /*3040*/  BRA `(.L_x_54) ;  /* 0xfffffffc00ec7947 */ /* 0x000fea000383ffff */
.L_x_47:
[----:B------:R-:W-:Y:S05]  /*3050*/  BRA.U UP4, `(.L_x_55) ;  /* 0x0000001104447547 */ /* 0x000fea000b800000 */
[----:B------:R-:W-:Y:S01]  /*3060*/  UMOV UR4, 0x40 ;  /* 0x0000004000047882 */ /* 0x000fe20000000000 */
[----:B------:R-:W-:Y:S01]  /*3070*/  NOP ;  /* 0x0000000000007918 */ /* 0x000fe20000000000 */
[----:B------:R-:W-:Y:S01]  /*3080*/  ULEA UR5, UR54, UR4, 0x18 ;  /* 0x0000000436057291 */ /* 0x000fe2000f8ec0ff */
[----:B------:R-:W-:Y:S02]  /*3090*/  UMOV UR6, 0x400 ;  /* 0x0000040000067882 */ /* 0x000fe40000000000 */
[----:B------:R-:W-:-:S06]  /*30a0*/  ULEA UR6, UR54, UR6, 0x18 ;  /* 0x0000000636067291 */ /* 0x000fcc000f8ec0ff */
[----:B------:R-:W1:Y:S02]  /*30b0*/  LDS.U8 R0, [UR5+0x1c] ;  /* 0x00001c05ff007984 */ /* 0x000e640008000000 */
[----:B-1----:R-:W-:-:S13]  /*30c0*/  ISETP.NE.AND P0, PT, R0, RZ, PT ;  /* 0x000000ff0000720c */ /* 0x002fda0003f05270 */
[----:B------:R-:W-:Y:S05]  /*30d0*/  @P0 BRA `(.L_x_56) ;  /* 0x0000000000580947 */ /* 0x000fea0003800000 */
[----:B------:R-:W-:-:S13]  /*30e0*/  ELECT P0, URZ, PT ;  /* 0x0000000000ff782f */ /* 0x000fda0003800000 */
[----:B------:R-:W-:Y:S05]  /*30f0*/  @!P0 BRA `(.L_x_57) ;  /* 0x0000000000608947 */ /* 0x000fea0003800000 */
[----:B------:R-:W-:Y:S01]  /*3100*/  UMOV UR4, 0x10 ;  /* 0x0000001000047882 */ /* 0x000fe20000000000 */
[----:B------:R-:W-:Y:S01]  /*3110*/  HFMA2 R0, -RZ, RZ, 0, 5.9604644775390625e-08 ;  /* 0x00000001ff007431 */ /* 0x000fe200000001ff */
[----:B------:R-:W-:-:S03]  /*3120*/  MOV R3, 0xffff ;  /* 0x0000ffff00037802 */ /* 0x000fc60000000f00 */
[----:B------:R-:W-:Y:S04]  /*3130*/  DEPBAR.LE SB1, 0x36 ;  /* 0x00009d800000791a */ /* 0x000fe80000000000 */
[----:B------:R-:W1:Y:S02]  /*3140*/  UTCATOMSWS.FIND_AND_SET.ALIGN UP0, UR4, UR4 ;  /* 0x00000004000475e3 */ /* 0x000e640008000800 */
[----:B-1----:R-:W-:Y:S01]  /*3150*/  MOV R4, UR4 ;  /* 0x0000000400047c02 */ /* 0x002fe20008000f00 */
[----:B------:R-:W-:Y:S06]  /*3160*/  BRA.U UP0, `(.L_x_58) ;  /* 0x0000000100187547 */ /* 0x000fec000b800000 */
.L_x_59:
[----:B------:R-:W-:Y:S05]  /*3170*/  NANOSLEEP 0x64 ;  /* 0x000000640000795d */ /* 0x000fea0003800000 */
[----:B------:R-:W-:-:S05]  /*3180*/  UMOV UR4, 0x10 ;  /* 0x0000001000047882 */ /* 0x000fca0000000000 */
[----:B------:R-:W-:Y:S04]  /*3190*/  DEPBAR.LE SB1, 0x36 ;  /* 0x00009d800000791a */ /* 0x000fe80000000000 */
[----:B------:R-:W1:Y:S02]  /*31a0*/  UTCATOMSWS.FIND_AND_SET.ALIGN UP0, UR4, UR4 ;  /* 0x00000004000475e3 */ /* 0x000e640008000800 */
[----:B-1----:R-:W-:Y:S01]  /*31b0*/  MOV R4, UR4 ;  /* 0x0000000400047c02 */ /* 0x002fe20008000f00 */
[----:B------:R-:W-:Y:S05]  /*31c0*/  BRA.U !UP0, `(.L_x_59) ;  /* 0xfffffffd08e87547 */ /* 0x000fea000b83ffff */
.L_x_58:
[-C--:B------:R-:W-:Y:S02]  /*31d0*/  SHF.L.U32 R3, R3, R4.reuse, RZ ;  /* 0x0000000403037219 */ /* 0x080fe400000006ff */
[----:B------:R-:W-:Y:S01]  /*31e0*/  SHF.L.U32 R0, R0, R4, RZ ;  /* 0x0000000400007219 */ /* 0x000fe200000006ff */
[----:B------:R-:W-:Y:S02]  /*31f0*/  IMAD.SHL.U32 R4, R4, 0x20, RZ ;  /* 0x0000002004047824 */ /* 0x000fe400078e00ff */
[----:B------:R1:W-:Y:S04]  /*3200*/  ATOMS.OR RZ, [UR5+0x14], R3 ;  /* 0x00001403ffff798c */ /* 0x0003e8000b000005 */
[----:B------:R1:W-:Y:S04]  /*3210*/  ATOMS.OR RZ, [UR5+0x18], R0 ;  /* 0x00001800ffff798c */ /* 0x0003e8000b000005 */
[----:B------:R1:W-:Y:S01]  /*3220*/  STS [UR6+0x130], R4 ;  /* 0x00013004ff007988 */ /* 0x0003e20008000806 */
[----:B------:R-:W-:Y:S05]  /*3230*/  BRA `(.L_x_57) ;  /* 0x0000000000107947 */ /* 0x000fea0003800000 */
.L_x_56:
[----:B------:R-:W-:Y:S02]  /*3240*/  MOV R0, 0xffffffff ;  /* 0xffffffff00007802 */ /* 0x000fe40000000f00 */
[----:B------:R-:W-:-:S03]  /*3250*/  MOV R4, 0x3280 ;  /* 0x0000328000047802 */ /* 0x000fc60000000f00 */
[----:B------:R1:W-:Y:S04]  /*3260*/  STS [UR6+0x130], R0 ;  /* 0x00013000ff007988 */ /* 0x0003e80008000806 */
[----:B-1---5:R-:W-:Y:S05]  /*3270*/  CALL.REL.NOINC `($__internal_1_$__cuda_sm10x_tcgen05_guardrail_trap_phase_invalid_during_alloc) ;  /* 0x0000005000007944 */ /* 0x022fea0003c00000 */
.L_x_57:
[----:B------:R-:W-:Y:S05]  /*3280*/  WARPSYNC.ALL ;  /* 0x0000000000007948 */ /* 0x000fea0003800000 */
[----:B------:R-:W2:Y:S01]  /*3290*/  S2UR UR4, SR_CgaCtaId ;  /* 0x00000000000479c3 */ /* 0x000ea20000008800 */
[----:B------:R-:W-:Y:S01]  /*32a0*/  UMOV UR41, 0x400 ;  /* 0x0000040000297882 */ /* 0x000fe20000000000 */
[----:B------:R-:W-:-:S06]  /*32b0*/  NOP ;  /* 0x0000000000007918 */ /* 0x000fcc0000000000 */
[----:B------:R-:W-:Y:S06]  /*32c0*/  BAR.ARV 0x6, 0xa0 ;  /* 0x0182800000007b1d */ /* 0x000fec0000002000 */
[----:B------:R-:W3:Y:S01]  /*32d0*/  LDCU UR6, c[0x0][0x38c] ;  /* 0x00007180ff0677ac */ /* 0x000ee20008000800 */
[----:B------:R-:W-:Y:S01]  /*32e0*/  LOP3.LUT R2, R2, 0xffff, RZ, 0xc0, !PT ;  /* 0x0000ffff02027812 */ /* 0x000fe200078ec0ff */
[----:B------:R-:W-:Y:S01]  /*32f0*/  IMAD.MOV.U32 R11, RZ, RZ, 0x1 ;  /* 0x00000001ff0b7424 */ /* 0x000fe200078e00ff */
[----:B------:R-:W-:Y:S01]  /*3300*/  CS2R R8, SRZ ;  /* 0x0000000000087805 */ /* 0x000fe2000001ff00 */
[----:B------:R-:W4:Y:S01]  /*3310*/  LDCU UR7, c[0x0][0x38c] ;  /* 0x00007180ff0777ac */ /* 0x000f220008000800 */
[----:B------:R-:W-:Y:S01]  /*3320*/  R2UR UR42, R2 ;  /* 0x00000000022a72ca */ /* 0x000fe200000e0000 */
[----:B------:R-:W-:Y:S01]  /*3330*/  IMAD.MOV.U32 R10, RZ, RZ, RZ ;  /* 0x000000ffff0a7224 */ /* 0x000fe200078e00ff */
[----:B------:R-:W-:Y:S01]  /*3340*/  UMOV UR45, URZ ;  /* 0x000000ff002d7c82 */ /* 0x000fe20008000000 */
[----:B------:R-:W-:Y:S01]  /*3350*/  UMOV UR39, URZ ;  /* 0x000000ff00277c82 */ /* 0x000fe20008000000 */
[----:B--2---:R-:W-:Y:S01]  /*3360*/  ULEA UR41, UR4, UR41, 0x18 ;  /* 0x0000002904297291 */ /* 0x004fe2000f8ec0ff */
[----:B------:R-:W-:Y:S01]  /*3370*/  UMOV UR62, 0x0 ;  /* 0x00000000003e7882 */ /* 0x000fe20000000000 */
[----:B------:R-:W-:-:S02]  /*3380*/  UMOV UR63, 0x4100490 ;  /* 0x04100490003f7882 */ /* 0x000fc40000000000 */
[----:B------:R-:W-:Y:S02]  /*3390*/  UIADD3 UR5, UPT, UPT, UR41, 0x3400, URZ ;  /* 0x0000340029057890 */ /* 0x000fe4000fffe0ff */
[----:B------:R-:W-:Y:S02]  /*33a0*/  UIADD3 UR4, UPT, UPT, UR41, 0x13400, URZ ;  /* 0x0001340029047890 */ /* 0x000fe4000fffe0ff */
[----:B---3--:R-:W-:Y:S01]  /*33b0*/  UIADD3 UR6, UPT, UPT, UR6, 0x7f, URZ ;  /* 0x0000007f06067890 */ /* 0x008fe2000fffe0ff */
[----:B-1----:R-:W1:Y:S01]  /*33c0*/  LDS R0, [UR41+0x130] ;  /* 0x00013029ff007984 */ /* 0x002e620008000800 */
[----:B------:R-:W-:Y:S02]  /*33d0*/  USHF.R.U32.HI UR5, URZ, 0x4, UR5 ;  /* 0x00000004ff057899 */ /* 0x000fe40008011605 */
[----:B------:R-:W-:Y:S02]  /*33e0*/  USHF.R.S32.HI UR47, URZ, 0x1f, UR6 ;  /* 0x0000001fff2f7899 */ /* 0x000fe40008011406 */
[----:B------:R-:W-:-:S02]  /*33f0*/  USHF.R.U32.HI UR4, URZ, 0x4, UR4 ;  /* 0x00000004ff047899 */ /* 0x000fc40008011604 */
[----:B------:R-:W-:Y:S02]  /*3400*/  ULEA.HI UR47, UR47, UR6, URZ, 0x7 ;  /* 0x000000062f2f7291 */ /* 0x000fe4000f8f38ff */
[----:B------:R-:W-:Y:S02]  /*3410*/  ULOP3.LUT UR5, UR5, 0x3fff, URZ, 0xc0, !UPT ;  /* 0x00003fff05057892 */ /* 0x000fe4000f8ec0ff */
[----:B------:R-:W-:Y:S02]  /*3420*/  USHF.R.S32.HI UR47, URZ, 0x7, UR47 ;  /* 0x00000007ff2f7899 */ /* 0x000fe4000801142f */
[----:B------:R-:W-:Y:S02]  /*3430*/  ULOP3.LUT UR4, UR4, 0x3fff, URZ, 0xc0, !UPT ;  /* 0x00003fff04047892 */ /* 0x000fe4000f8ec0ff */
[----:B------:R-:W-:Y:S01]  /*3440*/  UISETP.LT.AND UP0, UPT, UR47, 0x1, UPT ;  /* 0x000000012f00788c */ /* 0x000fe2000bf01270 */
[----:B------:R-:W-:Y:S01]  /*3450*/  UMOV UR60, 0x0 ;  /* 0x00000000003c7882 */ /* 0x000fe20000000000 */
[----:B------:R-:W-:-:S02]  /*3460*/  UMOV UR61, 0x4100490 ;  /* 0x04100490003d7882 */ /* 0x000fc40000000000 */
[----:B------:R-:W-:Y:S01]  /*3470*/  USEL UR64, UR47, 0x1, !UP0 ;  /* 0x000000012f407887 */ /* 0x000fe2000c000000 */
[----:B------:R-:W-:Y:S01]  /*3480*/  UMOV UR58, 0x0 ;  /* 0x00000000003a7882 */ /* 0x000fe20000000000 */
[----:B------:R-:W-:Y:S01]  /*3490*/  UMOV UR59, 0x4100490 ;  /* 0x04100490003b7882 */ /* 0x000fe20000000000 */
[----:B------:R-:W-:Y:S01]  /*34a0*/  UMOV UR56, 0x0 ;  /* 0x0000000000387882 */ /* 0x000fe20000000000 */
[----:B------:R-:W-:Y:S01]  /*34b0*/  UMOV UR57, 0x4100490 ;  /* 0x0410049000397882 */ /* 0x000fe20000000000 */
[----:B------:R-:W-:Y:S01]  /*34c0*/  UMOV UR54, 0x0 ;  /* 0x0000000000367882 */ /* 0x000fe20000000000 */
[----:B------:R-:W-:Y:S01]  /*34d0*/  UMOV UR55, 0x4100490 ;  /* 0x0410049000377882 */ /* 0x000fe20000000000 */
[----:B------:R-:W-:Y:S01]  /*34e0*/  UMOV UR52, 0x0 ;  /* 0x0000000000347882 */ /* 0x000fe20000000000 */
[----:B------:R-:W-:Y:S01]  /*34f0*/  UMOV UR53, 0x4100490 ;  /* 0x0410049000357882 */ /* 0x000fe20000000000 */
[----:B------:R-:W-:Y:S02]  /*3500*/  ULOP3.LUT UR43, UR5, 0x10000, URZ, 0xfc, !UPT ;  /* 0x00010000052b7892 */ /* 0x000fe4000f8efcff */
[----:B------:R-:W-:-:S02]  /*3510*/  ULOP3.LUT UR44, UR4, 0x10000, URZ, 0xfc, !UPT ;  /* 0x00010000042c7892 */ /* 0x000fc4000f8efcff */
[----:B------:R-:W-:Y:S02]  /*3520*/  UIADD3 UR64, UPT, UPT, -UR64, URZ, URZ ;  /* 0x000000ff40407290 */ /* 0x000fe4000fffe1ff */
[----:B----4-:R-:W-:Y:S01]  /*3530*/  UISETP.GE.AND UP4, UPT, UR7, 0x1, UPT ;  /* 0x000000010700788c */ /* 0x010fe2000bf86270 */
[----:B------:R-:W-:Y:S01]  /*3540*/  UMOV UR50, 0x0 ;  /* 0x0000000000327882 */ /* 0x000fe20000000000 */
[----:B------:R-:W-:Y:S01]  /*3550*/  UMOV UR51, 0x4100490 ;  /* 0x0410049000337882 */ /* 0x000fe20000000000 */
[----:B------:R-:W-:Y:S01]  /*3560*/  UMOV UR48, 0x0 ;  /* 0x0000000000307882 */ /* 0x000fe20000000000 */
[----:B-1----:R-:W-:Y:S01]  /*3570*/  R2UR UR65, R0 ;  /* 0x00000000004172ca */ /* 0x002fe200000e0000 */
[----:B------:R-:W-:-:S14]  /*3580*/  UMOV UR49, 0x4100490 ;  /* 0x0410049000317882 */ /* 0x000fdc0000000000 */
.L_x_66:
[----:B------:R-:W-:Y:S02]  /*3590*/  LEA R0, R10, UR41, 0x3 ;  /* 0x000000290a007c11 */ /* 0x000fe4000f8e18ff */
[----:B------:R-:W-:Y:S02]  /*35a0*/  SHF.L.U32 R2, R9, 0x1f, RZ ;  /* 0x0000001f09027819 */ /* 0x000fe400000006ff */
[----:B------:R-:W-:Y:S01]  /*35b0*/  PLOP3.LUT P0, PT, PT, PT, UP4, 0x80, 0x8 ;  /* 0x000000000008781c */ /* 0x000fe20003f0f048 */
[----:B------:R-:W-:Y:S01]  /*35c0*/  VIADD R3, R0, 0x90 ;  /* 0x0000009000037836 */ /* 0x000fe20000000000 */
[----:B-1----:R-:W1:Y:S02]  /*35d0*/  SYNCS.PHASECHK.TRANS64.TRYWAIT P1, [R0+URZ+0x80], R2 ;  /* 0x00008002000075a7 */ /* 0x002e6400080211ff */
[----:B-1-3--:R-:W-:Y:S09]  /*35e0*/  @!P1 BRA `(.L_x_60) ;  /* 0x0000004400989947 */ /* 0x00aff20003800000 */
.L_x_137:
[----:B------:R-:W-:Y:S01]  /*35f0*/  LEA R4, R10, UR41, 0x4 ;  /* 0x000000290a047c11 */ /* 0x000fe2000f8e20ff */
[----:B------:R-:W-:Y:S01]  /*3600*/  @UP4 ULEA UR4, UR39, UR41, 0x3 ;  /* 0x0000002927044291 */ /* 0x000fe2000f8e18ff */
[----:B------:R-:W-:Y:S01]  /*3610*/  PLOP3.LUT P2, PT, PT, PT, PT, 0x80, 0x8 ;  /* 0x000000000008781c */ /* 0x000fe20003f4f070 */
[----:B------:R-:W-:Y:S01]  /*3620*/  ULEA UR46, UR45, UR41, 0x3 ;  /* 0x000000292d2e7291 */ /* 0x000fe2000f8e18ff */
[----:B------:R-:W-:Y:S02]  /*3630*/  PRMT R3, RZ, 0x654, R3 ;  /* 0x00000654ff037816 */ /* 0x000fe40000000003 */
[----:B------:R-:W2:Y:S01]  /*3640*/  LDS.128 R4, [R4+0x110] ;  /* 0x0001100004047984 */ /* 0x000ea20000000c00 */
[----:B-1----:R-:W-:Y:S02]  /*3650*/  @P0 SHF.L.U32 R2, R8, 0x1f, RZ ;  /* 0x0000001f08020819 */ /* 0x002fe400000006ff */
[----:B------:R-:W-:Y:S01]  /*3660*/  SHF.L.U32 R0, R11, 0x1f, RZ ;  /* 0x0000001f0b007819 */ /* 0x000fe200000006ff */
[----:B------:R-:W-:Y:S01]  /*3670*/  @!PT LDS RZ, [RZ] ;  /* 0x00000000fffff984 */ /* 0x000fe20000000800 */
[----:B------:R-:W-:Y:S01]  /*3680*/  @!PT LDS RZ, [RZ] ;  /* 0x00000000fffff984 */ /* 0x000fe20000000800 */
[----:B------:R-:W-:Y:S01]  /*3690*/  @!PT LDS RZ, [RZ] ;  /* 0x00000000fffff984 */ /* 0x000fe20000000800 */
[----:B------:R-:W-:Y:S01]  /*36a0*/  @!PT LDS RZ, [RZ] ;  /* 0x00000000fffff984 */ /* 0x000fe20000000800 */
[----:B------:R1:W-:Y:S06]  /*36b0*/  MEMBAR.ALL.CTA ;  /* 0x0000000000007992 */ /* 0x0003ec0000008000 */
[----:B-1----:R-:W1:Y:S02]  /*36c0*/  FENCE.VIEW.ASYNC.S ;  /* 0x00000000000073c6 */ /* 0x002e640000000000 */
[----:B-1----:R1:W-:Y:S01]  /*36d0*/  SYNCS.ARRIVE.TRANS64.RED.A1T0 RZ, [R3+URZ], RZ ;  /* 0x000000ff03ff79a7 */ /* 0x0023e200081004ff */
[----:B------:R1:W3:Y:S01]  /*36e0*/  @P0 SYNCS.PHASECHK.TRANS64.TRYWAIT P2, [UR4], R2 ;  /* 0x00000002ff0005a7 */ /* 0x0002e20008041104 */
[----:B------:R-:W-:Y:S01]  /*36f0*/  ULEA.HI UR4, UR45, UR45, URZ, 0x1 ;  /* 0x0000002d2d047291 */ /* 0x000fe2000f8f08ff */
[----:B--2---:R-:W-:-:S03]  /*3700*/  LOP3.LUT P1, RZ, R6, 0x1, RZ, 0xc0, !PT ;  /* 0x0000000106ff7812 */ /* 0x004fc6000782c0ff */
[----:B------:R-:W-:Y:S02]  /*3710*/  USHF.L.U32 UR5, UR4, 0x5, URZ ;  /* 0x0000000504057899 */ /* 0x000fe400080006ff */
[----:B------:R-:W-:Y:S02]  /*3720*/  ULOP3.LUT UR36, UR4, 0xffe, URZ, 0xc0, !UPT ;  /* 0x00000ffe04247892 */ /* 0x000fe4000f8ec0ff */
[----:B------:R-:W-:Y:S02]  /*3730*/  ULOP3.LUT UR4, UR5, 0xffffffc0, URZ, 0xc0, !UPT ;  /* 0xffffffc005047892 */ /* 0x000fe4000f8ec0ff */
[----:B------:R-:W-:Y:S02]  /*3740*/  UIADD3 UR36, UPT, UPT, -UR36, UR45, URZ ;  /* 0x0000002d24247290 */ /* 0x000fe4000fffe1ff */
[----:B------:R-:W-:Y:S01]  /*3750*/  UIADD3 UR4, UPT, UPT, UR65, UR4, URZ ;  /* 0x0000000441047290 */ /* 0x000fe2000fffe0ff */
[----:B------:R-:W2:Y:S03]  /*3760*/  SYNCS.PHASECHK.TRANS64.TRYWAIT P0, [UR46+0xc0], R0 ;  /* 0x0000c000ff0075a7 */ /* 0x000ea6000800112e */
[----:B------:R-:W-:Y:S01]  /*3770*/  ULEA UR36, UR36, UR4, 0x14 ;  /* 0x0000000424247291 */ /* 0x000fe2000f8ea0ff */
[----:B-123--:R-:W-:Y:S11]  /*3780*/  @!P0 BRA `(.L_x_61) ;  /* 0x0000004400448947 */ /* 0x00eff60003800000 */
.L_x_139:
[----:B------:R-:W-:Y:S01]  /*3790*/  IADD3 R10, PT, PT, R10, 0x1, RZ ;  /* 0x000000010a0a7810 */ /* 0x000fe20007ffe0ff */
[----:B------:R-:W-:Y:S06]  /*37a0*/  BRA.U !UP4, `(.L_x_62) ;  /* 0x000000050c107547 */ /* 0x000fec000b800000 */
[----:B------:R-:W-:Y:S01]  /*37b0*/  UPLOP3.LUT UP2, UPT, UPT, UPT, UPT, 0x40, 0x4 ;  /* 0x000000000004789c */ /* 0x000fe20003f4e870 */
[----:B------:R-:W-:Y:S01]  /*37c0*/  UMOV UR38, UR64 ;  /* 0x0000004000267c82 */ /* 0x000fe20008000000 */
[----:B------:R-:W-:Y:S01]  /*37d0*/  UMOV UR37, UR47 ;  /* 0x0000002f00257c82 */ /* 0x000fe20008000000 */
[----:B------:R-:W-:-:S08]  /*37e0*/  UMOV UR5, UR39 ;  /* 0x0000002700057c82 */ /* 0x000fd00008000000 */
.L_x_65:
[----:B------:R-:W-:Y:S02]  /*37f0*/  UIADD3 UR38, UPT, UPT, UR38, 0x1, URZ ;  /* 0x0000000126267890 */ /* 0x000fe4000fffe0ff */
[----:B------:R-:W-:Y:S02]  /*3800*/  ULEA UR7, UR5, UR41, 0x3 ;  /* 0x0000002905077291 */ /* 0x000fe4000f8e18ff */
[----:B------:R-:W-:Y:S01]  /*3810*/  UISETP.NE.AND UP3, UPT, UR38, URZ, UPT ;  /* 0x000000ff2600728c */ /* 0x000fe2000bf65270 */
[----:B--23--:R-:W-:Y:S10]  /*3820*/  @P2 BRA `(.L_x_63) ;  /* 0x00000000000c2947 */ /* 0x00cff40003800000 */
[----:B-1----:R-:W-:Y:S04]  /*3830*/  SHF.L.U32 R2, R8, 0x1f, RZ ;  /* 0x0000001f08027819 */ /* 0x002fe800000006ff */
[----:B------:R-:W1:Y:S02]  /*3840*/  SYNCS.PHASECHK.TRANS64.TRYWAIT P0, [UR7], R2 ;  /* 0x00000002ff0075a7 */ /* 0x000e640008001107 */
[----:B-1----:R-:W-:Y:S05]  /*3850*/  @!P0 BRA `(.L_x_64) ;  /* 0x0000004400288947 */ /* 0x002fea0003800000 */
.L_x_63:
[----:B------:R-:W-:Y:S01]  /*3860*/  UISETP.NE.AND UP0, UPT, UR37, 0x1, UPT ;  /* 0x000000012500788c */ /* 0x000fe2000bf05270 */
[----:B------:R-:W-:Y:S01]  /*3870*/  PLOP3.LUT P2, PT, PT, PT, PT, 0x80, 0x8 ;  /* 0x000000000008781c */ /* 0x000fe20003f4f070 */
[----:B------:R-:W-:Y:S02]  /*3880*/  UIADD3 UR4, UPT, UPT, UR5, 0x1, URZ ;  /* 0x0000000105047890 */ /* 0x000fe4000fffe0ff */
[----:B------:R-:W-:Y:S02]  /*3890*/  UIADD3 UR40, UPT, UPT, UR7, 0x20, URZ ;  /* 0x0000002007287890 */ /* 0x000fe4000fffe0ff */
[----:B------:R-:W-:Y:S01]  /*38a0*/  UISETP.NE.AND UP1, UPT, UR4, 0x4, UPT ;  /* 0x000000040400788c */ /* 0x000fe2000bf25270 */
[----:B------:R-:W-:Y:S01]  /*38b0*/  PLOP3.LUT P0, PT, PT, PT, UP0, 0x80, 0x8 ;  /* 0x000000000008781c */ /* 0x000fe20003f0f008 */
[----:B------:R-:W-:Y:S02]  /*38c0*/  UIADD3 UR37, UPT, UPT, UR37, -0x1, URZ ;  /* 0xffffffff25257890 */ /* 0x000fe4000fffe0ff */
[----:B------:R-:W-:Y:S02]  /*38d0*/  USEL UR6, URZ, 0x1, UP1 ;  /* 0x00000001ff067887 */ /* 0x000fe40008800000 */
[----:B------:R-:W-:Y:S01]  /*38e0*/  USEL UR39, UR4, URZ, UP1 ;  /* 0x000000ff04277287 */ /* 0x000fe20008800000 */
[----:B------:R-:W-:Y:S01]  /*38f0*/  UMOV UR7, 0x40004040 ;  /* 0x4000404000077882 */ /* 0x000fe20000000000 */
[----:B------:R-:W-:Y:S02]  /*3900*/  UMOV UR35, 0x40004040 ;  /* 0x4000404000237882 */ /* 0x000fe40000000000 */
[----:B------:R-:W-:Y:S01]  /*3910*/  @UP0 ULEA UR4, UR39, UR41, 0x3 ;  /* 0x0000002927040291 */ /* 0x000fe2000f8e18ff */
[----:B------:R-:W-:Y:S01]  /*3920*/  LOP3.LUT R8, R8, UR6, RZ, 0x3c, !PT ;  /* 0x0000000608087c12 */ /* 0x000fe2000f8e3cff */
[----:B------:R-:W-:Y:S01]  /*3930*/  ULEA UR6, UR5, UR44, 0xa ;  /* 0x0000002c05067291 */ /* 0x000fe2000f8e50ff */
[----:B------:R-:W-:Y:S02]  /*3940*/  UMOV UR33, 0x40004040 ;  /* 0x4000404000217882 */ /* 0x000fe40000000000 */
[----:B-1----:R-:W-:Y:S01]  /*3950*/  @P0 SHF.L.U32 R0, R8, 0x1f, RZ ;  /* 0x0000001f08000819 */ /* 0x002fe200000006ff */
[----:B------:R-:W-:Y:S02]  /*3960*/  UIADD3 UR34, UPT, UPT, UR6, 0x2, URZ ;  /* 0x0000000206227890 */ /* 0x000fe4000fffe0ff */
[----:B------:R-:W-:Y:S01]  /*3970*/  UIADD3 UR30, UPT, UPT, UR6, 0x4, URZ ;  /* 0x00000004061e7890 */ /* 0x000fe2000fffe0ff */
[----:B------:R2:W3:Y:S01]  /*3980*/  @P0 SYNCS.PHASECHK.TRANS64.TRYWAIT P2, [UR4], R0 ;  /* 0x00000000ff0005a7 */ /* 0x0004e20008041104 */
[----:B------:R-:W-:Y:S02]  /*3990*/  ULEA UR4, UR5, UR43, 0xa ;  /* 0x0000002b05047291 */ /* 0x000fe4000f8e50ff */
[----:B------:R-:W-:Y:S02]  /*39a0*/  UIADD3 UR26, UPT, UPT, UR6, 0x6, URZ ;  /* 0x00000006061a7890 */ /* 0x000fe4000fffe0ff */
        /* <DEDUP_REMOVED lines=10> */
[----:B------:R-:W-:Y:S01]  /*3a50*/  UIADD3 UR8, UPT, UPT, UR4, 0x206, URZ ;  /* 0x0000020604087890 */ /* 0x000fe2000fffe0ff */
[----:B------:R-:W-:Y:S01]  /*3a60*/  UMOV UR5, 0x40004040 ;  /* 0x4000404000057882 */ /* 0x000fe20000000000 */
[----:B------:R-:W-:Y:S01]  /*3a70*/  UMOV UR31, 0x40004040 ;  /* 0x40004040001f7882 */ /* 0x000fe20000000000 */
[----:B------:R1:W-:Y:S01]  /*3a80*/  UTCHMMA gdesc[UR4], gdesc[UR6], tmem[UR36], tmem[UR62], idesc[UR63], UP2 ;  /* 0x00ff3e06040075ea */ /* 0x0003e20009000024 */
[----:B------:R-:W-:Y:S01]  /*3a90*/  UPLOP3.LUT UP2, UPT, UPT, UPT, UPT, 0x80, 0x8 ;  /* 0x000000000008789c */ /* 0x000fe20003f4f070 */
[----:B------:R2:W-:Y:S01]  /*3aa0*/  UTCHMMA gdesc[UR32], gdesc[UR34], tmem[UR36], tmem[UR60], idesc[UR61], UPT ;  /* 0x00ff3c22200075ea */ /* 0x0005e2000b800024 */
[----:B------:R-:W-:Y:S01]  /*3ab0*/  UMOV UR29, 0x40004040 ;  /* 0x40004040001d7882 */ /* 0x000fe20000000000 */
[----:B------:R-:W-:Y:S01]  /*3ac0*/  UMOV UR27, 0x40004040 ;  /* 0x40004040001b7882 */ /* 0x000fe20000000000 */
        /* <DEDUP_REMOVED lines=12> */
[----:B------:R-:W-:Y:S01]  /*3b90*/  UMOV UR9, 0x40004040 ;  /* 0x4000404000097882 */ /* 0x000fe20000000000 */
[----:B------:R2:W-:Y:S01]  /*3ba0*/  UTCHMMA gdesc[UR12], gdesc[UR14], tmem[UR36], tmem[UR50], idesc[UR51], UPT ;  /* 0x00ff320e0c0075ea */ /* 0x0005e2000b800024 */
[----:B------:R2:W-:Y:S01]  /*3bb0*/  UTCHMMA gdesc[UR8], gdesc[UR10], tmem[UR36], tmem[UR48], idesc[UR49], UPT ;  /* 0x00ff300a080075ea */ /* 0x0005e2000b800024 */
[----:B------:R2:W-:Y:S01]  /*3bc0*/  UTCBAR.MULTICAST [UR40], URZ, UR42 ;  /* 0x000000ff280073e9 */ /* 0x0005e2000800082a */
[----:B-1----:R-:W-:Y:S01]  /*3bd0*/  UMOV UR5, UR39 ;  /* 0x0000002700057c82 */ /* 0x002fe20008000000 */
[----:B------:R-:W-:Y:S05]  /*3be0*/  BRA.U UP3, `(.L_x_65) ;  /* 0xfffffffd03007547 */ /* 0x000fea000b83ffff */
.L_x_62:
[----:B------:R-:W-:Y:S01]  /*3bf0*/  UIADD3 UR4, UPT, UPT, UR45, 0x1, URZ ;  /* 0x000000012d047890 */ /* 0x000fe2000fffe0ff */
[C---:B------:R-:W-:Y:S01]  /*3c00*/  ISETP.NE.AND P0, PT, R10.reuse, 0x2, PT ;  /* 0x000000020a00780c */ /* 0x040fe20003f05270 */
[----:B------:R-:W-:Y:S02]  /*3c10*/  UIADD3 UR5, UPT, UPT, UR46, 0xa0, URZ ;  /* 0x000000a02e057890 */ /* 0x000fe4000fffe0ff */
[----:B------:R-:W-:Y:S01]  /*3c20*/  UISETP.NE.AND UP0, UPT, UR4, 0x4, UPT ;  /* 0x000000040400788c */ /* 0x000fe2000bf05270 */
[----:B-12---:R-:W-:Y:S02]  /*3c30*/  SEL R0, RZ, 0x1, P0 ;  /* 0x00000001ff007807 */ /* 0x006fe40000000000 */
[----:B------:R-:W-:Y:S01]  /*3c40*/  SEL R10, R10, RZ, P0 ;  /* 0x000000ff0a0a7207 */ /* 0x000fe20000000000 */
[----:B------:R-:W-:Y:S01]  /*3c50*/  USEL UR6, URZ, 0x1, UP0 ;  /* 0x00000001ff067887 */ /* 0x000fe20008000000 */
[----:B------:R-:W-:Y:S01]  /*3c60*/  LOP3.LUT R9, R9, R0, RZ, 0x3c, !PT ;  /* 0x0000000009097212 */ /* 0x000fe200078e3cff */
[----:B------:R-:W-:Y:S01]  /*3c70*/  USEL UR45, UR4, URZ, UP0 ;  /* 0x000000ff042d7287 */ /* 0x000fe20008000000 */
[----:B------:R1:W-:Y:S03]  /*3c80*/  UTCBAR [UR5], URZ ;  /* 0x000000ff050073e9 */ /* 0x0003e600080000ff */
[----:B------:R-:W-:Y:S01]  /*3c90*/  LOP3.LUT R11, R11, UR6, RZ, 0x3c, !PT ;  /* 0x000000060b0b7c12 */ /* 0x000fe2000f8e3cff */
[----:B------:R-:W-:Y:S07]  /*3ca0*/  @P1 BRA `(.L_x_66) ;  /* 0xfffffff800381947 */ /* 0x000fee000383ffff */
[----:B------:R-:W2:Y:S01]  /*3cb0*/  S2UR UR8, SR_CgaCtaId ;  /* 0x00000000000879c3 */ /* 0x000ea20000008800 */
[----:B------:R-:W-:Y:S01]  /*3cc0*/  ELECT P0, URZ, PT ;  /* 0x0000000000ff782f */ /* 0x000fe20003800000 */
[----:B------:R-:W-:Y:S01]  /*3cd0*/  IMAD.MOV.U32 R0, RZ, RZ, 0x1 ;  /* 0x00000001ff007424 */ /* 0x000fe200078e00ff */
[----:B------:R-:W-:Y:S01]  /*3ce0*/  UIADD3 UR41, UPT, UPT, UR41, 0xc0, URZ ;  /* 0x000000c029297890 */ /* 0x000fe2000fffe0ff */
[----:B------:R-:W-:Y:S01]  /*3cf0*/  SHF.L.U32 R2, R11, 0x1f, RZ ;  /* 0x0000001f0b027819 */ /* 0x000fe200000006ff */
[----:B------:R-:W-:-:S03]  /*3d00*/  UMOV UR4, 0x40 ;  /* 0x0000004000047882 */ /* 0x000fc60000000000 */
[----:B------:R-:W-:Y:S01]  /*3d10*/  UVIRTCOUNT.DEALLOC.SMPOOL 0x80 ;  /* 0x000000800000784c */ /* 0x000fe20000000000 */
[----:B--2---:R-:W-:Y:S02]  /*3d20*/  ULEA UR8, UR8, UR4, 0x18 ;  /* 0x0000000408087291 */ /* 0x004fe4000f8ec0ff */
[----:B------:R-:W-:-:S07]  /*3d30*/  ULEA UR4, UR45, UR41, 0x3 ;  /* 0x000000292d047291 */ /* 0x000fce000f8e18ff */
[----:B------:R2:W-:Y:S02]  /*3d40*/  @P0 STS.U8 [UR8+0x1c], R0 ;  /* 0x00001c00ff000988 */ /* 0x0005e40008000008 */
[----:B------:R-:W4:Y:S02]  /*3d50*/  SYNCS.PHASECHK.TRANS64.TRYWAIT P0, [UR4], R2 ;  /* 0x00000002ff0075a7 */ /* 0x000f240008001104 */
[----:B--2-4-:R-:W-:Y:S05]  /*3d60*/  @!P0 BRA `(.L_x_67) ;  /* 0x0000003c00fc8947 */ /* 0x014fea0003800000 */
.L_x_142:
[----:B------:R-:W-:-:S04]  /*3d70*/  UIADD3 UR4, UPT, UPT, UR45, 0x1, URZ ;  /* 0x000000012d047890 */ /* 0x000fc8000fffe0ff */
[----:B------:R-:W-:-:S04]  /*3d80*/  UISETP.NE.AND UP0, UPT, UR4, 0x4, UPT ;  /* 0x000000040400788c */ /* 0x000fc8000bf05270 */
[----:B------:R-:W-:Y:S02]  /*3d90*/  USEL UR6, URZ, 0x1, UP0 ;  /* 0x00000001ff067887 */ /* 0x000fe40008000000 */
[----:B------:R-:W-:-:S04]  /*3da0*/  USEL UR4, UR4, URZ, UP0 ;  /* 0x000000ff04047287 */ /* 0x000fc80008000000 */
[----:B-1----:R-:W-:Y:S01]  /*3db0*/  ULEA UR5, UR4, UR41, 0x3 ;  /* 0x0000002904057291 */ /* 0x002fe2000f8e18ff */
[----:B--2---:R-:W-:-:S04]  /*3dc0*/  LOP3.LUT R2, R11, UR6, RZ, 0x3c, !PT ;  /* 0x000000060b027c12 */ /* 0x004fc8000f8e3cff */
[----:B------:R-:W-:-:S04]  /*3dd0*/  SHF.L.U32 R3, R2, 0x1f, RZ ;  /* 0x0000001f02037819 */ /* 0x000fc800000006ff */
[----:B------:R-:W1:Y:S02]  /*3de0*/  SYNCS.PHASECHK.TRANS64.TRYWAIT P0, [UR5], R3 ;  /* 0x00000003ff0075a7 */ /* 0x000e640008001105 */
[----:B-1----:R-:W-:Y:S05]  /*3df0*/  @!P0 BRA `(.L_x_68) ;  /* 0x0000003c00f08947 */ /* 0x002fea0003800000 */
.L_x_144:
        /* <DEDUP_REMOVED lines=9> */
.L_x_146:
[----:B------:R-:W-:-:S04]  /*3e90*/  UIADD3 UR4, UPT, UPT, UR4, 0x1, URZ ;  /* 0x0000000104047890 */ /* 0x000fc8000fffe0ff */
[----:B------:R-:W-:-:S04]  /*3ea0*/  UISETP.NE.AND UP0, UPT, UR4, 0x4, UPT ;  /* 0x000000040400788c */ /* 0x000fc8000bf05270 */
[----:B------:R-:W-:Y:S02]  /*3eb0*/  USEL UR5, URZ, 0x1, UP0 ;  /* 0x00000001ff057887 */ /* 0x000fe40008000000 */
[----:B------:R-:W-:-:S04]  /*3ec0*/  USEL UR4, UR4, URZ, UP0 ;  /* 0x000000ff04047287 */ /* 0x000fc80008000000 */
[----:B------:R-:W-:Y:S01]  /*3ed0*/  ULEA UR4, UR4, UR41, 0x3 ;  /* 0x0000002904047291 */ /* 0x000fe2000f8e18ff */
[----:B------:R-:W-:-:S04]  /*3ee0*/  LOP3.LUT R2, R2, UR5, RZ, 0x3c, !PT ;  /* 0x0000000502027c12 */ /* 0x000fc8000f8e3cff */
[----:B------:R-:W-:-:S04]  /*3ef0*/  SHF.L.U32 R2, R2, 0x1f, RZ ;  /* 0x0000001f02027819 */ /* 0x000fc800000006ff */
[----:B------:R-:W2:Y:S02]  /*3f00*/  SYNCS.PHASECHK.TRANS64.TRYWAIT P0, [UR4], R2 ;  /* 0x00000002ff0075a7 */ /* 0x000ea40008001104 */
[----:B--2---:R-:W-:Y:S05]  /*3f10*/  @!P0 BRA `(.L_x_70) ;  /* 0x0000003c00d88947 */ /* 0x004fea0003800000 */
.L_x_148:
[----:B------:R-:W-:Y:S01]  /*3f20*/  NOP ;  /* 0x0000000000007918 */ /* 0x000fe20000000000 */
[----:B-1----:R-:W1:Y:S01]  /*3f30*/  LDS R0, [UR8+0x14] ;  /* 0x00001408ff007984 */ /* 0x002e620008000800 */
[----:B------:R-:W-:Y:S01]  /*3f40*/  ULOP3.LUT UR4, UR65, 0xffff, URZ, 0xc0, !UPT ;  /* 0x0000ffff41047892 */ /* 0x000fe2000f8ec0ff */
[----:B------:R-:W-:Y:S01]  /*3f50*/  UMOV UR5, 0xffff ;  /* 0x0000ffff00057882 */ /* 0x000fe20000000000 */
[----:B------:R-:W-:Y:S02]  /*3f60*/  UMOV UR6, 0x1 ;  /* 0x0000000100067882 */ /* 0x000fe40000000000 */
[----:B------:R-:W-:-:S04]  /*3f70*/  USHF.R.U32.HI UR4, URZ, 0x5, UR4 ;  /* 0x00000005ff047899 */ /* 0x000fc80008011604 */
[----:B------:R-:W-:Y:S02]  /*3f80*/  USHF.L.U32 UR5, UR5, UR4, URZ ;  /* 0x0000000405057299 */ /* 0x000fe400080006ff */
[----:B------:R-:W-:-:S04]  /*3f90*/  USHF.L.U32 UR4, UR6, UR4, URZ ;  /* 0x0000000406047299 */ /* 0x000fc800080006ff */
[----:B-1----:R-:W-:-:S04]  /*3fa0*/  LOP3.LUT R0, R0, UR5, RZ, 0xc0, !PT ;  /* 0x0000000500007c12 */ /* 0x002fc8000f8ec0ff */
[----:B------:R-:W-:-:S13]  /*3fb0*/  ISETP.NE.AND P0, PT, R0, UR5, PT ;  /* 0x0000000500007c0c */ /* 0x000fda000bf05270 */
[----:B------:R-:W-:Y:S05]  /*3fc0*/  @P0 BRA `(.L_x_71) ;  /* 0x0000000000580947 */ /* 0x000fea0003800000 */
[----:B------:R-:W1:Y:S02]  /*3fd0*/  LDS R0, [UR8+0x18] ;  /* 0x00001808ff007984 */ /* 0x000e640008000800 */
[----:B-1----:R-:W-:-:S04]  /*3fe0*/  LOP3.LUT R0, R0, UR4, RZ, 0xc0, !PT ;  /* 0x0000000400007c12 */ /* 0x002fc8000f8ec0ff */
[----:B------:R-:W-:-:S13]  /*3ff0*/  ISETP.NE.AND P0, PT, R0, UR4, PT ;  /* 0x0000000400007c0c */ /* 0x000fda000bf05270 */
[----:B------:R-:W-:Y:S05]  /*4000*/  @P0 BRA `(.L_x_72) ;  /* 0x00000000003c0947 */ /* 0x000fea0003800000 */
[----:B------:R-:W1:Y:S01]  /*4010*/  S2R R2, SR_LANEID ;  /* 0x0000000000027919 */ /* 0x000e620000000000 */
[----:B------:R-:W-:-:S06]  /*4020*/  ULOP3.LUT UR5, URZ, UR5, URZ, 0x33, !UPT ;  /* 0x00000005ff057292 */ /* 0x000fcc000f8e33ff */
[----:B------:R-:W-:-:S04]  /*4030*/  IMAD.U32 R0, RZ, RZ, UR5 ;  /* 0x00000005ff007e24 */ /* 0x000fc8000f8e00ff */
[----:B------:R2:W4:Y:S02]  /*4040*/  REDUX UR7, R0 ;  /* 0x00000000000773c4 */ /* 0x0005240000000000 */
[----:B------:R1:W-:Y:S01]  /*4050*/  UTCATOMSWS.AND URZ, UR5 ;  /* 0x0000000500ff79e3 */ /* 0x0003e20008000000 */
[----:B--2---:R-:W-:Y:S01]  /*4060*/  LOP3.LUT R0, RZ, UR4, RZ, 0x33, !PT ;  /* 0x00000004ff007c12 */ /* 0x004fe2000f8e33ff */
[----:B------:R-:W-:Y:S02]  /*4070*/  VOTEU.ANY UR4, UPT, PT ;  /* 0x0000000000047886 */ /* 0x000fe400038e0100 */
[----:B------:R-:W-:Y:S02]  /*4080*/  UFLO.U32 UR4, UR4 ;  /* 0x00000004000472bd */ /* 0x000fe400080e0000 */
[----:B------:R-:W2:Y:S04]  /*4090*/  REDUX UR6, R0 ;  /* 0x00000000000673c4 */ /* 0x000ea80000000000 */
[----:B-1----:R-:W-:-:S02]  /*40a0*/  ISETP.EQ.U32.AND P0, PT, R2, UR4, PT ;  /* 0x0000000402007c0c */ /* 0x002fc4000bf02070 */
[----:B----4-:R-:W-:-:S11]  /*40b0*/  MOV R2, UR7 ;  /* 0x0000000700027c02 */ /* 0x010fd60008000f00 */
[----:B------:R1:W-:Y:S01]  /*40c0*/  @P0 ATOMS.AND RZ, [UR8+0x14], R2 ;  /* 0x00001402ffff098c */ /* 0x0003e2000a800008 */
[----:B--2---:R-:W-:-:S05]  /*40d0*/  IMAD.U32 R0, RZ, RZ, UR6 ;  /* 0x00000006ff007e24 */ /* 0x004fca000f8e00ff */
[----:B------:R1:W-:Y:S01]  /*40e0*/  @P0 ATOMS.AND RZ, [UR8+0x18], R0 ;  /* 0x00001800ffff098c */ /* 0x0003e2000a800008 */
[----:B------:R-:W-:Y:S05]  /*40f0*/  BRA `(.L_x_73) ;  /* 0x0000000000147947 */ /* 0x000fea0003800000 */
.L_x_72:
[----:B------:R-:W-:Y:S02]  /*4100*/  MOV R2, 0x4120 ;  /* 0x0000412000027802 */ /* 0x000fe40000000f00 */
[----:B---3-5:R-:W-:Y:S05]  /*4110*/  CALL.REL.NOINC `($__internal_0_$__cuda_sm10x_tcgen05_guardrail_trap_col_being_dealloced_not_returned_by_alloc) ;  /* 0x00000040004c7944 */ /* 0x028fea0003c00000 */
[----:B------:R-:W-:Y:S05]  /*4120*/  BRA `(.L_x_73) ;  /* 0x0000000000087947 */ /* 0x000fea0003800000 */
.L_x_71:
[----:B------:R-:W-:Y:S02]  /*4130*/  MOV R2, 0x4150 ;  /* 0x0000415000027802 */ /* 0x000fe40000000f00 */
[----:B---3-5:R-:W-:Y:S05]  /*4140*/  CALL.REL.NOINC `($__internal_2_$__cuda_sm10x_tcgen05_guardrail_trap_unallocated_columns_being_dealloced) ;  /* 0x0000004000587944 */ /* 0x028fea0003c00000 */
.L_x_73:
[----:B------:R-:W-:Y:S01]  /*4150*/  NOP ;  /* 0x0000000000007918 */ /* 0x000fe20000000000 */
[----:B------:R-:W-:Y:S05]  /*4160*/  EXIT ;  /* 0x000000000000794d */ /* 0x000fea0003800000 */
.L_x_55:
[----:B------:R-:W-:-:S09]  /*4170*/  UISETP.NE.OR UP0, UPT, UR22, 0x3, !UP3 ;  /* 0x000000031600788c */ /* 0x000fd2000df05670 */
[----:B------:R-:W-:Y:S05]  /*4180*/  BRA.U UP0, `(.L_x_74) ;  /* 0x0000000d00f07547 */ /* 0x000fea000b800000 */
[----:B------:R-:W1:Y:S01]  /*4190*/  LDCU UR33, c[0x0][0x370] ;  /* 0x00006e00ff2177ac */ /* 0x000e620008000800 */
[----:B------:R-:W2:Y:S01]  /*41a0*/  LDC.64 R16, c[0x0][0x348] ;  /* 0x0000d200ff107b82 */ /* 0x000ea20000000a00 */
[----:B------:R-:W-:Y:S02]  /*41b0*/  HFMA2 R13, -RZ, RZ, 0, 0 ;  /* 0x00000000ff0d7431 */ /* 0x000fe400000001ff */
[----:B------:R-:W-:Y:S01]  /*41c0*/  IMAD.MOV.U32 R15, RZ, RZ, 0x1 ;  /* 0x00000001ff0f7424 */ /* 0x000fe200078e00ff */
[----:B------:R-:W1:Y:S01]  /*41d0*/  LDCU.128 UR28, c[0x0][0xb10] ;  /* 0x00016200ff1c77ac */ /* 0x000e620008000c00 */
[----:B------:R-:W-:Y:S01]  /*41e0*/  IMAD.MOV.U32 R14, RZ, RZ, RZ ;  /* 0x000000ffff0e7224 */ /* 0x000fe200078e00ff */
[----:B------:R-:W-:Y:S01]  /*41f0*/  MOV R7, 0x1000 ;  /* 0x0000100000077802 */ /* 0x000fe20000000f00 */
[----:B------:R-:W3:Y:S01]  /*4200*/  LDCU UR32, c[0x0][0x374] ;  /* 0x00006e80ff2077ac */ /* 0x000ee20008000800 */
[----:B------:R-:W4:Y:S01]  /*4210*/  LDC.64 R2, c[0x0][0x888] ;  /* 0x00022200ff027b82 */ /* 0x000f220000000a00 */
[----:B------:R-:W3:Y:S01]  /*4220*/  LDCU UR15, c[0x0][0xb0c] ;  /* 0x00016180ff0f77ac */ /* 0x000ee20008000800 */
[----:B------:R-:W3:Y:S06]  /*4230*/  LDCU UR38, c[0x0][0xb20] ;  /* 0x00016400ff2677ac */ /* 0x000eec0008000800 */
[----:B------:R-:W2:Y:S01]  /*4240*/  LDC.64 R4, c[0x0][0x890] ;  /* 0x00022400ff047b82 */ /* 0x000ea20000000a00 */
[----:B------:R-:W3:Y:S01]  /*4250*/  LDCU UR4, c[0x0][0xb30] ;  /* 0x00016600ff0477ac */ /* 0x000ee20008000800 */
[----:B-1----:R-:W-:-:S02]  /*4260*/  UIMAD.WIDE.U32 UR6, UR33, UR28, URZ ;  /* 0x0000001c210672a5 */ /* 0x002fc4000f8e00ff */
[----:B---3--:R-:W-:Y:S01]  /*4270*/  UIMAD.WIDE.U32 UR8, UR32, UR31, URZ ;  /* 0x0000001f200872a5 */ /* 0x008fe2000f8e00ff */
[----:B------:R-:W-:Y:S01]  /*4280*/  UMOV UR24, 0x400 ;  /* 0x0000040000187882 */ /* 0x000fe20000000000 */
[----:B------:R-:W-:-:S03]  /*4290*/  UPLOP3.LUT UP3, UPT, UPT, UPT, UPT, 0x40, 0x4 ;  /* 0x000000000004789c */ /* 0x000fc60003f6e870 */
[----:B------:R-:W-:Y:S01]  /*42a0*/  UMOV UR6, UR7 ;  /* 0x0000000700067c82 */ /* 0x000fe20008000000 */
[----:B------:R-:W-:Y:S01]  /*42b0*/  UISETP.GE.AND UP0, UPT, UR42, 0x1, UPT ;  /* 0x000000012a00788c */ /* 0x000fe2000bf06270 */
[----:B------:R-:W-:Y:S01]  /*42c0*/  UMOV UR34, UR9 ;  /* 0x0000000900227c82 */ /* 0x000fe20008000000 */
[----:B------:R-:W-:Y:S01]  /*42d0*/  UISETP.NE.AND UP4, UPT, UR42, 0x1, UPT ;  /* 0x000000012a00788c */ /* 0x000fe2000bf85270 */
[----:B------:R-:W1:Y:S01]  /*42e0*/  LDCU.64 UR16, c[0x0][0xb28] ;  /* 0x00016500ff1077ac */ /* 0x000e620008000a00 */
[----:B------:R-:W-:Y:S02]  /*42f0*/  ULEA UR24, UR54, UR24, 0x18 ;  /* 0x0000001836187291 */ /* 0x000fe4000f8ec0ff */
[----:B------:R-:W-:Y:S02]  /*4300*/  UISETP.NE.AND UP6, UPT, UR15, 0x1, UPT ;  /* 0x000000010f00788c */ /* 0x000fe4000bfc5270 */
[----:B------:R-:W-:Y:S02]  /*4310*/  UISETP.NE.AND UP5, UPT, UR30, 0x1, UPT ;  /* 0x000000011e00788c */ /* 0x000fe4000bfa5270 */
[----:B------:R-:W-:-:S02]  /*4320*/  USHF.R.U32.HI UR35, URZ, UR29, UR6 ;  /* 0x0000001dff237299 */ /* 0x000fc40008011606 */
[----:B------:R-:W-:Y:S02]  /*4330*/  USHF.R.U32.HI UR34, URZ, UR38, UR34 ;  /* 0x00000026ff227299 */ /* 0x000fe40008011622 */
[----:B------:R-:W-:Y:S01]  /*4340*/  UISETP.NE.AND UP2, UPT, UR4, 0x1, UPT ;  /* 0x000000010400788c */ /* 0x000fe2000bf45270 */
[----:B------:R-:W-:-:S10]  /*4350*/  UMOV UR12, URZ ;  /* 0x000000ff000c7c82 */ /* 0x000fd40008000000 */
.L_x_83:
[C---:B------:R-:W-:Y:S02]  /*4360*/  LEA R12, R14.reuse, UR24, 0x3 ;  /* 0x000000180e0c7c11 */ /* 0x040fe4000f8e18ff */
[----:B------:R-:W-:Y:S02]  /*4370*/  SHF.L.U32 R0, R13, 0x1f, RZ ;  /* 0x0000001f0d007819 */ /* 0x000fe400000006ff */
[----:B------:R-:W-:Y:S02]  /*4380*/  LEA R8, R14, UR24, 0x4 ;  /* 0x000000180e087c11 */ /* 0x000fe4000f8e20ff */
[----:B---3--:R-:W3:Y:S02]  /*4390*/  SYNCS.PHASECHK.TRANS64.TRYWAIT P0, [R12+URZ+0x80], R0 ;  /* 0x000080000c0075a7 */ /* 0x008ee400080011ff */
[----:B---3--:R-:W-:Y:S05]  /*43a0*/  @!P0 BRA `(.L_x_75) ;  /* 0x0000003800cc8947 */ /* 0x008fea0003800000 */
.L_x_149:
[----:B------:R-:W1:Y:S01]  /*43b0*/  LDS.128 R8, [R8+0x110] ;  /* 0x0001100008087984 */ /* 0x000e620000000c00 */
[----:B------:R-:W-:Y:S01]  /*43c0*/  UISETP.GE.AND UP0, UPT, UR42, 0x1, UPT ;  /* 0x000000012a00788c */ /* 0x000fe2000bf06270 */
[----:B------:R-:W-:Y:S01]  /*43d0*/  @!PT LDS RZ, [RZ] ;  /* 0x00000000fffff984 */ /* 0x000fe20000000800 */
[----:B------:R-:W-:Y:S01]  /*43e0*/  @!PT LDS RZ, [RZ] ;  /* 0x00000000fffff984 */ /* 0x000fe20000000800 */
[----:B------:R-:W-:Y:S01]  /*43f0*/  @!PT LDS RZ, [RZ] ;  /* 0x00000000fffff984 */ /* 0x000fe20000000800 */
[----:B------:R-:W-:Y:S01]  /*4400*/  @!PT LDS RZ, [RZ] ;  /* 0x00000000fffff984 */ /* 0x000fe20000000800 */
[----:B------:R2:W-:Y:S06]  /*4410*/  MEMBAR.ALL.CTA ;  /* 0x0000000000007992 */ /* 0x0005ec0000008000 */
[----:B--2---:R-:W2:Y:S01]  /*4420*/  FENCE.VIEW.ASYNC.S ;  /* 0x00000000000073c6 */ /* 0x004ea20000000000 */
[----:B-1----:R-:W-:Y:S11]  /*4430*/  LOP3.LUT P0, RZ, R10, 0x1, RZ, 0xc0, !PT ;  /* 0x000000010aff7812 */ /* 0x002ff6000780c0ff */
[----:B------:R-:W-:Y:S02]  /*4440*/  @!UPT UIADD3 URZ, UPT, UPT, URZ, URZ, URZ ;  /* 0x000000fffffff290 */ /* 0x000fe4000fffe0ff */
[----:B--2---:R-:W-:Y:S01]  /*4450*/  VOTEU.ANY UP1, P0 ;  /* 0x0000000000ff7886 */ /* 0x004fe20000020100 */
[----:B------:R-:W-:Y:S11]  /*4460*/  PLOP3.LUT P0, PT, PT, PT, UP1, 0x80, 0x8 ;  /* 0x000000000008781c */ /* 0x000ff60003f0f018 */
[----:B------:R-:W-:Y:S02]  /*4470*/  @!UPT UIADD3 URZ, UPT, UPT, URZ, URZ, URZ ;  /* 0x000000fffffff290 */ /* 0x000fe4000fffe0ff */
[----:B---3--:R-:W-:Y:S02]  /*4480*/  @P0 SHF.R.U32.HI R0, RZ, 0x10, R9 ;  /* 0x00000010ff000819 */ /* 0x008fe40000011609 */
[----:B------:R-:W-:Y:S02]  /*4490*/  @P0 MOV R6, R8 ;  /* 0x0000000800060202 */ /* 0x000fe40000000f00 */
[----:B------:R-:W-:Y:S01]  /*44a0*/  @P0 R2UR UR4, R0 ;  /* 0x00000000000402ca */ /* 0x000fe200000e0000 */
[----:B------:R-:W-:Y:S01]  /*44b0*/  VIADD R0, R12, 0x90 ;  /* 0x000000900c007836 */ /* 0x000fe20000000000 */
[----:B------:R-:W-:Y:S02]  /*44c0*/  @P0 LOP3.LUT R8, R9, 0xffff, RZ, 0xc0, !PT ;  /* 0x0000ffff09080812 */ /* 0x000fe400078ec0ff */
[----:B------:R-:W-:Y:S02]  /*44d0*/  @P0 R2UR UR6, R6 ;  /* 0x00000000060602ca */ /* 0x000fe400000e0000 */
[----:B------:R-:W-:Y:S02]  /*44e0*/  PRMT R0, RZ, 0x654, R0 ;  /* 0x00000654ff007816 */ /* 0x000fe40000000000 */
[----:B------:R-:W-:Y:S02]  /*44f0*/  @P0 R2UR UR5, R8 ;  /* 0x00000000080502ca */ /* 0x000fe400000e0000 */
[----:B------:R1:W-:Y:S03]  /*4500*/  SYNCS.ARRIVE.TRANS64.RED.A1T0 RZ, [R0+URZ], RZ ;  /* 0x000000ff00ff79a7 */ /* 0x0003e600081004ff */
[----:B------:R-:W-:Y:S04]  /*4510*/  @UP1 UMOV UR27, UR4 ;  /* 0x00000004001b1c82 */ /* 0x000fe80008000000 */
[----:B------:R-:W-:Y:S04]  /*4520*/  @UP1 UMOV UR14, UR6 ;  /* 0x00000006000e1c82 */ /* 0x000fe80008000000 */
[----:B------:R-:W-:Y:S01]  /*4530*/  @UP1 UMOV UR13, UR5 ;  /* 0x00000005000d1c82 */ /* 0x000fe20008000000 */
[----:B------:R-:W-:Y:S05]  /*4540*/  BRA.U !UP0, `(.L_x_76) ;  /* 0x0000000108a47547 */ /* 0x000fea000b800000 */
[----:B------:R-:W-:Y:S02]  /*4550*/  UIMAD.WIDE.U32 UR8, UR13, UR31, URZ ;  /* 0x0000001f0d0872a5 */ /* 0x000fe4000f8e00ff */
[----:B------:R-:W-:Y:S02]  /*4560*/  UIMAD.WIDE.U32 UR10, UR14, UR28, URZ ;  /* 0x0000001c0e0a72a5 */ /* 0x000fe4000f8e00ff */
[----:B------:R-:W-:Y:S02]  /*4570*/  USEL UR4, UR32, UR34, !UP5 ;  /* 0x0000002220047287 */ /* 0x000fe4000e800000 */
[----:B------:R-:W-:Y:S02]  /*4580*/  USEL UR7, UR33, UR35, !UP6 ;  /* 0x0000002321077287 */ /* 0x000fe4000f000000 */
[----:B------:R-:W-:Y:S02]  /*4590*/  UIMAD.WIDE.U32 UR18, UR4, UR16, URZ ;  /* 0x00000010041272a5 */ /* 0x000fe4000f8e00ff */
[----:B------:R-:W-:Y:S01]  /*45a0*/  UIMAD.WIDE.U32 UR20, UR7, UR16, URZ ;  /* 0x00000010071472a5 */ /* 0x000fe2000f8e00ff */
[----:B------:R-:W-:Y:S02]  /*45b0*/  UMOV UR5, UR9 ;  /* 0x0000000900057c82 */ /* 0x000fe40008000000 */
[----:B------:R-:W-:Y:S03]  /*45c0*/  USHF.R.U32.HI UR6, URZ, UR38, UR5 ;  /* 0x00000026ff067299 */ /* 0x000fe60008011605 */
[----:B------:R-:W-:Y:S01]  /*45d0*/  UMOV UR5, UR11 ;  /* 0x0000000b00057c82 */ /* 0x000fe20008000000 */
[----:B------:R-:W-:Y:S02]  /*45e0*/  USEL UR6, UR13, UR6, !UP5 ;  /* 0x000000060d067287 */ /* 0x000fe4000e800000 */
[----:B------:R-:W-:Y:S02]  /*45f0*/  USHF.R.U32.HI UR8, URZ, UR29, UR5 ;  /* 0x0000001dff087299 */ /* 0x000fe40008011605 */
[----:B------:R-:W-:Y:S01]  /*4600*/  UIMAD.WIDE.U32 UR10, UR6, UR16, URZ ;  /* 0x00000010060a72a5 */ /* 0x000fe2000f8e00ff */
[----:B------:R-:W-:Y:S02]  /*4610*/  UMOV UR5, UR19 ;  /* 0x0000001300057c82 */ /* 0x000fe40008000000 */
[----:B------:R-:W-:Y:S03]  /*4620*/  @UP4 USHF.R.U32.HI UR4, URZ, UR17, UR5 ;  /* 0x00000011ff044299 */ /* 0x000fe60008011605 */
[----:B------:R-:W-:Y:S01]  /*4630*/  UMOV UR5, UR21 ;  /* 0x0000001500057c82 */ /* 0x000fe20008000000 */
[----:B------:R-:W-:Y:S02]  /*4640*/  UIMAD UR4, UR42, UR4, URZ ;  /* 0x000000042a0472a4 */ /* 0x000fe4000f8e02ff */
[----:B------:R-:W-:Y:S02]  /*4650*/  @UP4 USHF.R.U32.HI UR7, URZ, UR17, UR5 ;  /* 0x00000011ff074299 */ /* 0x000fe40008011605 */
[----:B------:R-:W-:Y:S02]  /*4660*/  USEL UR5, UR14, UR8, !UP6 ;  /* 0x000000080e057287 */ /* 0x000fe4000f000000 */
[----:B------:R-:W-:Y:S02]  /*4670*/  UIMAD UR8, UR42, UR7, URZ ;  /* 0x000000072a0872a4 */ /* 0x000fe4000f8e02ff */
[----:B------:R-:W-:Y:S03]  /*4680*/  UISETP.GE.AND UP0, UPT, UR6, UR4, UPT ;  /* 0x000000040600728c */ /* 0x000fe6000bf06270 */
[----:B------:R-:W-:Y:S01]  /*4690*/  UMOV UR4, UR11 ;  /* 0x0000000b00047c82 */ /* 0x000fe20008000000 */
[----:B------:R-:W-:Y:S02]  /*46a0*/  UISETP.GE.OR UP0, UPT, UR5, UR8, UP0 ;  /* 0x000000080500728c */ /* 0x000fe40008706670 */
[----:B------:R-:W-:Y:S02]  /*46b0*/  USHF.R.U32.HI UR4, URZ, UR17, UR4 ;  /* 0x00000011ff047299 */ /* 0x000fe40008011604 */
[----:B------:R-:W-:Y:S02]  /*46c0*/  UIMAD.WIDE.U32 UR8, UR5, UR16, URZ ;  /* 0x00000010050872a5 */ /* 0x000fe4000f8e00ff */
[----:B------:R-:W-:Y:S04]  /*46d0*/  USEL UR10, UR6, UR4, !UP4 ;  /* 0x00000004060a7287 */ /* 0x000fe8000e000000 */
[----:B------:R-:W-:Y:S01]  /*46e0*/  UIADD3 UR11, UPT, UPT, -UR10, URZ, URZ ;  /* 0x000000ff0a0b7290 */ /* 0x000fe2000fffe1ff */
[----:B------:R-:W-:Y:S02]  /*46f0*/  @!UP0 UMOV UR4, UR9 ;  /* 0x0000000900048c82 */ /* 0x000fe40008000000 */
[----:B------:R-:W-:Y:S02]  /*4700*/  @!UP0 USHF.R.U32.HI UR4, URZ, UR17, UR4 ;  /* 0x00000011ff048299 */ /* 0x000fe40008011604 */
[----:B------:R-:W-:Y:S02]  /*4710*/  UIMAD UR8, UR42, UR11, UR6 ;  /* 0x0000000b2a0872a4 */ /* 0x000fe4000f8e0206 */
[----:B------:R-:W-:Y:S04]  /*4720*/  @!UP0 USEL UR4, UR5, UR4, !UP4 ;  /* 0x0000000405048287 */ /* 0x000fe8000e000000 */
[----:B------:R-:W-:Y:S02]  /*4730*/  @!UP0 UIMAD UR8, UR7, UR8, UR4 ;  /* 0x00000008070882a4 */ /* 0x000fe4000f8e0204 */
[----:B------:R-:W-:Y:S02]  /*4740*/  @!UP0 UIADD3 UR9, UPT, UPT, UR10, -UR4, URZ ;  /* 0x800000040a098290 */ /* 0x000fe4000fffe0ff */
[----:B------:R-:W-:Y:S02]  /*4750*/  UIADD3 UR4, UPT, UPT, -UR5, URZ, URZ ;  /* 0x000000ff05047290 */ /* 0x000fe4000fffe1ff */
[----:B------:R-:W-:Y:S02]  /*4760*/  UIADD3 UR7, UPT, UPT, -UR6, URZ, URZ ;  /* 0x000000ff06077290 */ /* 0x000fe4000fffe1ff */
[----:B------:R-:W-:Y:S02]  /*4770*/  @!UP0 UIMAD UR6, UR9, UR42, UR5 ;  /* 0x0000002a090682a4 */ /* 0x000fe4000f8e0205 */
[----:B------:R-:W-:Y:S02]  /*4780*/  UIMAD UR14, UR15, UR4, UR14 ;  /* 0x000000040f0e72a4 */ /* 0x000fe4000f8e020e */
[----:B------:R-:W-:Y:S01]  /*4790*/  UIMAD UR13, UR30, UR7, UR13 ;  /* 0x000000071e0d72a4 */ /* 0x000fe2000f8e020d */
[----:B------:R-:W-:Y:S02]  /*47a0*/  @!UP0 UMOV UR5, UR8 ;  /* 0x0000000800058c82 */ /* 0x000fe40008000000 */
[----:B------:R-:W-:Y:S02]  /*47b0*/  UIMAD UR14, UR5, UR15, UR14 ;  /* 0x0000000f050e72a4 */ /* 0x000fe4000f8e020e */
[----:B------:R-:W-:Y:S11]  /*47c0*/  UIMAD UR13, UR6, UR30, UR13 ;  /* 0x0000001e060d72a4 */ /* 0x000ff6000f8e020d */
[----:B------:R-:W-:Y:S01]  /*47d0*/  @!UPT UIADD3 URZ, UPT, UPT, URZ, URZ, URZ ;  /* 0x000000fffffff290 */ /* 0x000fe2000fffe0ff */
.L_x_76:
[----:B------:R-:W2:Y:S01]  /*47e0*/  @!UP2 LDCU.128 UR20, c[0x0][0xb10] ;  /* 0x00016200ff14a7ac */ /* 0x000ea20008000c00 */
[C---:B------:R-:W-:Y:S02]  /*47f0*/  ISETP.NE.U32.AND P1, PT, R4.reuse, RZ, PT ;  /* 0x000000ff0400720c */ /* 0x040fe40003f25070 */
[----:B------:R-:W-:Y:S02]  /*4800*/  ISETP.NE.U32.AND P0, PT, R4, RZ, PT ;  /* 0x000000ff0400720c */ /* 0x000fe40003f05070 */
[C---:B------:R-:W-:Y:S02]  /*4810*/  ISETP.NE.AND.EX P1, PT, R5.reuse, RZ, PT, P1 ;  /* 0x000000ff0500720c */ /* 0x040fe40003f25310 */
[----:B------:R-:W-:Y:S01]  /*4820*/  ISETP.NE.AND.EX P0, PT, R5, RZ, PT, P0 ;  /* 0x000000ff0500720c */ /* 0x000fe20003f05300 */
[----:B------:R-:W3:Y:S01]  /*4830*/  @!UP2 LDCU UR5, c[0x0][0xb0c] ;  /* 0x00016180ff05a7ac */ /* 0x000ee20008000800 */
[----:B------:R-:W-:Y:S02]  /*4840*/  USHF.L.U32 UR11, UR25, 0x6, URZ ;  /* 0x00000006190b7899 */ /* 0x000fe400080006ff */
[----:B------:R-:W-:Y:S02]  /*4850*/  USHF.L.U32 UR10, UR26, 0x6, URZ ;  /* 0x000000061a0a7899 */ /* 0x000fe400080006ff */
[----:B--2---:R-:W-:Y:S07]  /*4860*/  UIMAD.WIDE.U32 UR6, UR14, UR20, URZ ;  /* 0x000000140e0672a5 */ /* 0x004fee000f8e00ff */
[----:B------:R-:W-:Y:S01]  /*4870*/  @!UP2 UMOV UR4, UR7 ;  /* 0x000000070004ac82 */ /* 0x000fe20008000000 */
[----:B---3--:R-:W-:Y:S02]  /*4880*/  @!UP2 UISETP.NE.AND UP0, UPT, UR5, 0x1, UPT ;  /* 0x000000010500a88c */ /* 0x008fe4000bf05270 */
[----:B------:R-:W-:Y:S02]  /*4890*/  @!UP2 USHF.R.U32.HI UR4, URZ, UR21, UR4 ;  /* 0x00000015ff04a299 */ /* 0x000fe40008011604 */
[----:B------:R-:W-:Y:S02]  /*48a0*/  UIMAD.WIDE.U32 UR6, UR13, UR23, URZ ;  /* 0x000000170d0672a5 */ /* 0x000fe4000f8e00ff */
[----:B------:R-:W-:Y:S02]  /*48b0*/  @!UP2 USEL UR8, UR14, UR4, !UP0 ;  /* 0x000000040e08a287 */ /* 0x000fe4000c000000 */
[----:B------:R-:W-:Y:S03]  /*48c0*/  @!UP2 UISETP.NE.AND UP0, UPT, UR22, 0x1, UPT ;  /* 0x000000011600a88c */ /* 0x000fe6000bf05270 */
[----:B------:R-:W-:Y:S02]  /*48d0*/  @!UP2 UMOV UR6, UR7 ;  /* 0x000000070006ac82 */ /* 0x000fe40008000000 */
[----:B------:R-:W2:Y:S02]  /*48e0*/  @!UP2 LDCU UR4, c[0x0][0xb20] ;  /* 0x00016400ff04a7ac */ /* 0x000ea40008000800 */
[----:B--2---:R-:W-:Y:S04]  /*48f0*/  @!UP2 USHF.R.U32.HI UR6, URZ, UR4, UR6 ;  /* 0x00000004ff06a299 */ /* 0x004fe80008011606 */
[----:B------:R-:W-:Y:S04]  /*4900*/  @!UP2 USEL UR6, UR13, UR6, !UP0 ;  /* 0x000000060d06a287 */ /* 0x000fe8000c000000 */
[----:B------:R-:W-:Y:S02]  /*4910*/  @!UP2 UIADD3 UR4, UPT, UPT, -UR8, UR6, URZ ;  /* 0x000000060804a290 */ /* 0x000fe4000fffe1ff */
[----:B------:R-:W-:Y:S02]  /*4920*/  @!UP2 UIADD3 UR6, UPT, UPT, UR8, -UR6, URZ ;  /* 0x800000060806a290 */ /* 0x000fe4000fffe0ff */
[----:B------:R-:W-:Y:S02]  /*4930*/  @!UP2 UIMAD UR14, UR4, UR5, UR14 ;  /* 0x00000005040ea2a4 */ /* 0x000fe4000f8e020e */
[----:B------:R-:W-:Y:S01]  /*4940*/  @!UP2 UIMAD UR13, UR6, UR22, UR13 ;  /* 0x00000016060da2a4 */ /* 0x000fe2000f8e020d */
[----:B------:R-:W-:Y:S11]  /*4950*/  BRA.U UP3, `(.L_x_77) ;  /* 0x0000000103107547 */ /* 0x000ff6000b800000 */
[----:B------:R-:W-:Y:S04]  /*4960*/  MOV R6, UR37 ;  /* 0x0000002500067c02 */ /* 0x000fe80008000f00 */
[----:B------:R-:W-:Y:S04]  /*4970*/  SHF.L.U32 R6, R6, 0x1f, RZ ;  /* 0x0000001f06067819 */ /* 0x000fe800000006ff */
[----:B------:R-:W2:Y:S02]  /*4980*/  SYNCS.PHASECHK.TRANS64.TRYWAIT P2, [UR24+0x78], R6 ;  /* 0x00007806ff0075a7 */ /* 0x000ea40008041118 */
[----:B--2---:R-:W-:Y:S05]  /*4990*/  @!P2 BRA `(.L_x_78) ;  /* 0x000000340064a947 */ /* 0x004fea0003800000 */
.L_x_77:
[----:B------:R-:W-:Y:S05]  /*49a0*/  @!P1 BRA `(.L_x_79) ;  /* 0x0000000000309947 */ /* 0x000fea0003800000 */
[----:B----4-:R-:W-:Y:S01]  /*49b0*/  ISETP.NE.U32.AND P1, PT, R2, RZ, PT ;  /* 0x000000ff0200720c */ /* 0x010fe20003f25070 */
[----:B------:R-:W2:Y:S01]  /*49c0*/  LDCU.64 UR4, c[0x0][0x358] ;  /* 0x00006b00ff0477ac */ /* 0x000ea20008000a00 */
[----:B------:R-:W-:Y:S02]  /*49d0*/  IMAD.MOV.U32 R45, RZ, RZ, 0x1 ;  /* 0x00000001ff2d7424 */ /* 0x000fe400078e00ff */
[----:B------:R-:W-:Y:S11]  /*49e0*/  ISETP.NE.AND.EX P1, PT, R3, RZ, PT, P1 ;  /* 0x000000ff0300720c */ /* 0x000ff60003f25310 */
[----:B------:R-:W-:Y:S02]  /*49f0*/  @!UPT UIADD3 URZ, UPT, UPT, URZ, URZ, URZ ;  /* 0x000000fffffff290 */ /* 0x000fe4000fffe0ff */
[----:B------:R-:W3:Y:S01]  /*4a00*/  @P1 LDC.64 R8, c[0x0][0x888] ;  /* 0x00022200ff081b82 */ /* 0x000ee20000000a00 */
[----:B-1----:R-:W-:Y:S04]  /*4a10*/  @P1 IMAD R0, R4, UR36, RZ ;  /* 0x0000002404001c24 */ /* 0x002fe8000f8e02ff */
[----:B---3--:R-:W-:Y:S04]  /*4a20*/  @P1 IMAD.WIDE R8, R0, 0x4, R8 ;  /* 0x0000000400081825 */ /* 0x008fe800078e0208 */
[----:B------:R-:W-:Y:S01]  /*4a30*/  HFMA2 R0, -RZ, RZ, 0, 5.9604644775390625e-08 ;  /* 0x00000001ff007431 */ /* 0x000fe200000001ff */
[----:B--2--5:R2:W5:Y:S04]  /*4a40*/  @P1 LDG.E R26, desc[UR4][R8.64] ;  /* 0x00000004081a1981 */ /* 0x024568000c1e1900 */
[----:B------:R-:W-:Y:S01]  /*4a50*/  @!P1 PRMT R45, R0, 0x7610, R45 ;  /* 0x00007610002d9816 */ /* 0x000fe2000000002d */
[----:B--2---:R-:W3:Y:S06]  /*4a60*/  @!P1 LDC R26, c[0x0][0x880] ;  /* 0x00022000ff1a9b82 */ /* 0x004eec0000000800 */
.L_x_79:
[----:B---3-5:R-:W-:Y:S01]  /*4a70*/  @!P0 FSETP.EQ.AND P1, PT, R26, RZ, PT ;  /* 0x000000ff1a00820b */ /* 0x028fe20003f22000 */
[----:B------:R-:W-:Y:S01]  /*4a80*/  @!UPT UIADD3 URZ, UPT, UPT, URZ, URZ, URZ ;  /* 0x000000fffffff290 */ /* 0x000fe2000fffe0ff */
[----:B------:R-:W-:Y:S11]  /*4a90*/  @!P0 BRA `(.L_x_80) ;  /* 0x0000000000188947 */ /* 0x000ff60003800000 */
[----:B------:R-:W-:Y:S02]  /*4aa0*/  LOP3.LUT P0, RZ, R45, 0xff, RZ, 0xc0, !PT ;  /* 0x000000ff2dff7812 */ /* 0x000fe4000780c0ff */
[----:B----4-:R-:W-:Y:S04]  /*4ab0*/  ISETP.NE.U32.AND P1, PT, R2, RZ, PT ;  /* 0x000000ff0200720c */ /* 0x010fe80003f25070 */
[----:B------:R-:W-:Y:S04]  /*4ac0*/  ISETP.NE.AND.EX P1, PT, R3, RZ, PT, P1 ;  /* 0x000000ff0300720c */ /* 0x000fe80003f25310 */
[----:B------:R-:W-:Y:S03]  /*4ad0*/  PLOP3.LUT P1, PT, P1, PT, PT, 0x8, 0x80 ;  /* 0x000000000080781c */ /* 0x000fe60000f2e170 */
[----:B------:R-:W-:Y:S11]  /*4ae0*/  @P0 FSETP.EQ.AND P1, PT, R26, RZ, PT ;  /* 0x000000ff1a00020b */ /* 0x000ff60003f22000 */
[----:B------:R-:W-:Y:S02]  /*4af0*/  @!UPT UIADD3 URZ, UPT, UPT, URZ, URZ, URZ ;  /* 0x000000fffffff290 */ /* 0x000fe4000fffe0ff */
.L_x_80:
[----:B------:R-:W-:Y:S01]  /*4b00*/  ULEA UR4, UR12, UR24, 0x3 ;  /* 0x000000180c047291 */ /* 0x000fe2000f8e18ff */
[----:B------:R-:W-:Y:S02]  /*4b10*/  SHF.L.U32 R9, R15, 0x1f, RZ ;  /* 0x0000001f0f097819 */ /* 0x000fe400000006ff */
[----:B------:R-:W-:Y:S04]  /*4b20*/  ELECT P0, URZ, PT ;  /* 0x0000000000ff782f */ /* 0x000fe80003800000 */
[----:B------:R-:W-:Y:S02]  /*4b30*/  PLOP3.LUT P1, PT, P1, P0, PT, 0xf2, 0x2f ;  /* 0x00000000002f781c */ /* 0x000fe40000f21e72 */
[----:B------:R-:W2:Y:S11]  /*4b40*/  SYNCS.PHASECHK.TRANS64.TRYWAIT P2, [UR4+0x58], R9 ;  /* 0x00005809ff0075a7 */ /* 0x000eb60008041104 */
[----:B------:R-:W-:Y:S05]  /*4b50*/  @!P1 IADD3 R8, P0, PT, R16, 0x580, RZ ;  /* 0x0000058010089810 */ /* 0x000fea0007f1e0ff */
[----:B-1----:R-:W-:Y:S01]  /*4b60*/  @!P1 IMAD.X R6, RZ, RZ, R17, P0 ;  /* 0x000000ffff069224 */ /* 0x002fe200000e0611 */
[----:B--2---:R-:W-:Y:S07]  /*4b70*/  @!P2 BRA `(.L_x_81) ;  /* 0x000000340004a947 */ /* 0x004fee0003800000 */
.L_x_152:
[----:B------:R-:W-:Y:S01]  /*4b80*/  @!P1 R2UR UR7, R6 ;  /* 0x00000000060792ca */ /* 0x000fe200000e0000 */
[----:B------:R-:W-:Y:S01]  /*4b90*/  UIADD3 UR5, UPT, UPT, UR12, 0x1, URZ ;  /* 0x000000010c057890 */ /* 0x000fe2000fffe0ff */
[----:B------:R-:W-:Y:S01]  /*4ba0*/  @!P1 R2UR UR6, R8 ;  /* 0x00000000080692ca */ /* 0x000fe200000e0000 */
[----:B------:R-:W-:Y:S01]  /*4bb0*/  UIADD3 UR9, UPT, UPT, UR4, 0x40, URZ ;  /* 0x0000004004097890 */ /* 0x000fe2000fffe0ff */
[----:B------:R-:W-:Y:S01]  /*4bc0*/  @!P1 IMAD.MOV.U32 R6, RZ, RZ, 0x1000 ;  /* 0x00001000ff069424 */ /* 0x000fe200078e00ff */
[----:B------:R-:W-:Y:S01]  /*4bd0*/  UISETP.NE.AND UP0, UPT, UR5, 0x3, UPT ;  /* 0x000000030500788c */ /* 0x000fe2000bf05270 */
[----:B------:R-:W-:Y:S01]  /*4be0*/  VIADD R14, R14, 0x1 ;  /* 0x000000010e0e7836 */ /* 0x000fe20000000000 */
[----:B------:R-:W-:Y:S01]  /*4bf0*/  UMOV UR22, 0x0 ;  /* 0x0000000000167882 */ /* 0x000fe20000000000 */
[----:B------:R-:W-:Y:S01]  /*4c00*/  UMOV UR23, 0x10000000 ;  /* 0x1000000000177882 */ /* 0x000fe20000000000 */
[----:B------:R-:W-:Y:S04]  /*4c10*/  UPRMT UR20, UR54, 0x654, UR9 ;  /* 0x0000065436147896 */ /* 0x000fe80008000009 */
[----:B-1----:R-:W-:Y:S01]  /*4c20*/  IMAD.U32 R9, RZ, RZ, UR7 ;  /* 0x00000007ff097e24 */ /* 0x002fe2000f8e00ff */
[----:B------:R-:W-:Y:S01]  /*4c30*/  USEL UR7, URZ, 0x1, UP0 ;  /* 0x00000001ff077887 */ /* 0x000fe20008000000 */
[----:B------:R-:W-:Y:S01]  /*4c40*/  IMAD.U32 R8, RZ, RZ, UR6 ;  /* 0x00000006ff087e24 */ /* 0x000fe2000f8e00ff */
[----:B------:R-:W-:Y:S02]  /*4c50*/  USEL UR6, UR5, URZ, UP0 ;  /* 0x000000ff05067287 */ /* 0x000fe40008000000 */
[----:B------:R-:W-:Y:S01]  /*4c60*/  VOTEU.ALL UP0, P1 ;  /* 0x0000000000ff7886 */ /* 0x000fe20000800000 */
[----:B------:R-:W-:Y:S02]  /*4c70*/  @!P1 R2UR UR19, R9 ;  /* 0x00000000091392ca */ /* 0x000fe400000e0000 */
[----:B------:R-:W-:Y:S02]  /*4c80*/  @!P1 R2UR UR18, R8 ;  /* 0x00000000081292ca */ /* 0x000fe400000e0000 */
[----:B------:R-:W-:Y:S01]  /*4c90*/  @!UP0 ULEA UR5, UR12, UR24, 0xc ;  /* 0x000000180c058291 */ /* 0x000fe2000f8e60ff */
[----:B------:R-:W-:Y:S02]  /*4ca0*/  LOP3.LUT R15, R15, UR7, RZ, 0x3c, !PT ;  /* 0x000000070f0f7c12 */ /* 0x000fe4000f8e3cff */
[----:B------:R-:W-:Y:S01]  /*4cb0*/  UMOV UR12, UR36 ;  /* 0x00000024000c7c82 */ /* 0x000fe20008000000 */
[----:B------:R-:W-:Y:S01]  /*4cc0*/  @!UP0 UIADD3 UR8, UPT, UPT, UR5, 0x200, URZ ;  /* 0x0000020005088890 */ /* 0x000fe2000fffe0ff */
[----:B------:R-:W-:Y:S01]  /*4cd0*/  SHF.L.U32 R0, R15, 0x1f, RZ ;  /* 0x0000001f0f007819 */ /* 0x000fe200000006ff */
[----:B------:R-:W-:Y:S01]  /*4ce0*/  VOTEU.ALL UP0, P1 ;  /* 0x0000000000ff7886 */ /* 0x000fe20000800000 */
[----:B------:R-:W-:Y:S06]  /*4cf0*/  ULEA UR5, UR6, UR24, 0x3 ;  /* 0x0000001806057291 */ /* 0x000fec000f8e18ff */
[----:B------:R1:W-:Y:S01]  /*4d00*/  @!UP0 UTMALDG.3D [UR8], [UR18], desc[UR22] ;  /* 0x00001608120085b4 */ /* 0x0003e20008011000 */
[----:B------:R1:W-:Y:S01]  /*4d10*/  @!P1 SYNCS.ARRIVE.TRANS64.RED.A0TR RZ, [UR4+0x40], R6 ;  /* 0x00004006ffff99a7 */ /* 0x0003e20008300404 */
[----:B------:R-:W-:Y:S01]  /*4d20*/  SYNCS.ARRIVE.TRANS64.RED.A1T0 RZ, [UR20], RZ ;  /* 0x000000ffffff79a7 */ /* 0x000fe20008100414 */
[----:B------:R-:W2:Y:S02]  /*4d30*/  SYNCS.PHASECHK.TRANS64.TRYWAIT P0, [UR5+0x58], R0 ;  /* 0x00005800ff0075a7 */ /* 0x000ea40008001105 */
[----:B-12---:R-:W-:Y:S05]  /*4d40*/  @!P0 BRA `(.L_x_82) ;  /* 0x0000003000a88947 */ /* 0x006fea0003800000 */
.L_x_154:
[----:B------:R-:W-:Y:S01]  /*4d50*/  UIADD3 UR9, UPT, UPT, UR5, 0x40, URZ ;  /* 0x0000004005097890 */ /* 0x000fe2000fffe0ff */
[----:B-1----:R-:W-:Y:S01]  /*4d60*/  @!P1 IADD3 R6, P0, PT, R16, 0x580, RZ ;  /* 0x0000058010069810 */ /* 0x002fe20007f1e0ff */
[----:B------:R-:W-:Y:S01]  /*4d70*/  UPLOP3.LUT UP3, UPT, UPT, UPT, UPT, 0x80, 0x8 ;  /* 0x000000000008789c */ /* 0x000fe20003f6f070 */
[----:B------:R-:W-:Y:S01]  /*4d80*/  R2UR UR23, R47 ;  /* 0x000000002f1772ca */ /* 0x000fe200000e0000 */
[----:B------:R-:W-:Y:S01]  /*4d90*/  UMOV UR20, 0x0 ;  /* 0x0000000000147882 */ /* 0x000fe20000000000 */
[----:B------:R-:W-:Y:S01]  /*4da0*/  @!P1 R2UR UR7, R6 ;  /* 0x00000000060792ca */ /* 0x000fe200000e0000 */
[----:B------:R-:W-:Y:S01]  /*4db0*/  @!P1 IMAD.X R0, RZ, RZ, R17, P0 ;  /* 0x000000ffff009224 */ /* 0x000fe200000e0611 */
[----:B------:R-:W-:Y:S01]  /*4dc0*/  UMOV UR21, 0x10000000 ;  /* 0x1000000000157882 */ /* 0x000fe20000000000 */
[----:B------:R-:W-:Y:S01]  /*4dd0*/  UMOV UR12, UR36 ;  /* 0x00000024000c7c82 */ /* 0x000fe20008000000 */
[----:B------:R-:W-:Y:S01]  /*4de0*/  VOTEU.ALL UP0, P1 ;  /* 0x0000000000ff7886 */ /* 0x000fe20000800000 */
[----:B------:R-:W-:Y:S01]  /*4df0*/  R2UR UR22, R48 ;  /* 0x00000000301672ca */ /* 0x000fe200000e0000 */
[----:B------:R-:W-:Y:S01]  /*4e00*/  UMOV UR36, UR27 ;  /* 0x0000001b00247c82 */ /* 0x000fe20008000000 */
[----:B------:R-:W-:Y:S02]  /*4e10*/  @!P1 R2UR UR4, R0 ;  /* 0x00000000000492ca */ /* 0x000fe400000e0000 */
[----:B------:R-:W-:Y:S01]  /*4e20*/  @!UP0 UIADD3 UR10, UPT, UPT, UR10, 0x20, URZ ;  /* 0x000000200a0a8890 */ /* 0x000fe2000fffe0ff */
[C---:B------:R-:W-:Y:S01]  /*4e30*/  ISETP.NE.AND P0, PT, R14.reuse, 0x2, PT ;  /* 0x000000020e00780c */ /* 0x040fe20003f05270 */
[----:B------:R-:W-:Y:S02]  /*4e40*/  UIADD3 UR26, UPT, UPT, UR13, UR23, URZ ;  /* 0x000000170d1a7290 */ /* 0x000fe4000fffe0ff */
[----:B------:R-:W-:Y:S01]  /*4e50*/  IMAD.U32 R8, RZ, RZ, UR7 ;  /* 0x00000007ff087e24 */ /* 0x000fe2000f8e00ff */
[----:B------:R-:W-:Y:S02]  /*4e60*/  SEL R0, RZ, 0x1, P0 ;  /* 0x00000001ff007807 */ /* 0x000fe40000000000 */
[----:B------:R-:W-:Y:S02]  /*4e70*/  SEL R14, R14, RZ, P0 ;  /* 0x000000ff0e0e7207 */ /* 0x000fe40000000000 */
[----:B------:R-:W-:Y:S01]  /*4e80*/  @!P1 R2UR UR18, R8 ;  /* 0x00000000081292ca */ /* 0x000fe200000e0000 */
[----:B------:R-:W-:Y:S01]  /*4e90*/  UIADD3 UR25, UPT, UPT, UR14, UR22, URZ ;  /* 0x000000160e197290 */ /* 0x000fe2000fffe0ff */
[----:B------:R-:W-:Y:S01]  /*4ea0*/  IMAD.U32 R9, RZ, RZ, UR4 ;  /* 0x00000004ff097e24 */ /* 0x000fe2000f8e00ff */
[----:B------:R-:W-:Y:S01]  /*4eb0*/  @!UP0 ULEA UR4, UR6, UR24, 0xc ;  /* 0x0000001806048291 */ /* 0x000fe2000f8e60ff */
[----:B------:R-:W-:Y:S03]  /*4ec0*/  LOP3.LUT R13, R13, R0, RZ, 0x3c, !PT ;  /* 0x000000000d0d7212 */ /* 0x000fe600078e3cff */
[----:B------:R-:W-:Y:S01]  /*4ed0*/  @!P1 R2UR UR19, R9 ;  /* 0x00000000091392ca */ /* 0x000fe200000e0000 */
[----:B------:R-:W-:Y:S01]  /*4ee0*/  @!UP0 UIADD3 UR8, UPT, UPT, UR4, 0x200, URZ ;  /* 0x0000020004088890 */ /* 0x000fe2000fffe0ff */
[----:B------:R-:W-:Y:S01]  /*4ef0*/  VOTEU.ALL UP0, P1 ;  /* 0x0000000000ff7886 */ /* 0x000fe20000800000 */
[----:B------:R-:W-:Y:S10]  /*4f00*/  UPRMT UR4, UR54, 0x654, UR9 ;  /* 0x0000065436047896 */ /* 0x000ff40008000009 */
[----:B------:R1:W-:Y:S01]  /*4f10*/  @!UP0 UTMALDG.3D [UR8], [UR18], desc[UR20] ;  /* 0x00001408120085b4 */ /* 0x0003e20008011000 */
[----:B------:R3:W-:Y:S01]  /*4f20*/  @!P1 SYNCS.ARRIVE.TRANS64.RED.A0TR RZ, [UR5+0x40], R7 ;  /* 0x00004007ffff99a7 */ /* 0x0007e20008300405 */
[----:B------:R-:W-:Y:S01]  /*4f30*/  SYNCS.ARRIVE.TRANS64.RED.A1T0 RZ, [UR4], RZ ;  /* 0x000000ffffff79a7 */ /* 0x000fe20008100404 */
[----:B------:R-:W-:Y:S04]  /*4f40*/  UIADD3 UR4, UPT, UPT, UR6, 0x1, URZ ;  /* 0x0000000106047890 */ /* 0x000fe8000fffe0ff */
[----:B------:R-:W-:Y:S04]  /*4f50*/  UISETP.NE.AND UP0, UPT, UR4, 0x3, UPT ;  /* 0x000000030400788c */ /* 0x000fe8000bf05270 */
[----:B------:R-:W-:Y:S06]  /*4f60*/  USEL UR5, URZ, 0x1, UP0 ;  /* 0x00000001ff057887 */ /* 0x000fec0008000000 */
[----:B------:R-:W-:Y:S01]  /*4f70*/  LOP3.LUT R15, R15, UR5, RZ, 0x3c, !PT ;  /* 0x000000050f0f7c12 */ /* 0x000fe2000f8e3cff */
[----:B-1----:R-:W-:Y:S01]  /*4f80*/  USEL UR12, UR4, URZ, UP0 ;  /* 0x000000ff040c7287 */ /* 0x002fe20008000000 */
[----:B------:R-:W-:Y:S11]  /*4f90*/  BRA.U UP1, `(.L_x_83) ;  /* 0xfffffff101f07547 */ /* 0x000ff6000b83ffff */
[----:B------:R-:W-:Y:S01]  /*4fa0*/  UIADD3 UR24, UPT, UPT, UR24, 0x58, URZ ;  /* 0x0000005818187890 */ /* 0x000fe2000fffe0ff */
[----:B----4-:R-:W-:-:S03]  /*4fb0*/  SHF.L.U32 R2, R15, 0x1f, RZ ;  /* 0x0000001f0f027819 */ /* 0x010fc600000006ff */
[----:B------:R-:W-:-:S09]  /*4fc0*/  ULEA UR4, UR12, UR24, 0x3 ;  /* 0x000000180c047291 */ /* 0x000fd2000f8e18ff */
[----:B------:R-:W1:Y:S02]  /*4fd0*/  SYNCS.PHASECHK.TRANS64.TRYWAIT P0, [UR4], R2 ;  /* 0x00000002ff0075a7 */ /* 0x000e640008001104 */
[----:B-1----:R-:W-:Y:S05]  /*4fe0*/  @!P0 BRA `(.L_x_84) ;  /* 0x0000003000188947 */ /* 0x002fea0003800000 */
.L_x_156:
        /* <DEDUP_REMOVED lines=9> */
.L_x_158:
[----:B------:R-:W-:-:S04]  /*5080*/  UIADD3 UR4, UPT, UPT, UR4, 0x1, URZ ;  /* 0x0000000104047890 */ /* 0x000fc8000fffe0ff */
[----:B------:R-:W-:-:S04]  /*5090*/  UISETP.NE.AND UP0, UPT, UR4, 0x3, UPT ;  /* 0x000000030400788c */ /* 0x000fc8000bf05270 */
[----:B------:R-:W-:Y:S02]  /*50a0*/  USEL UR5, URZ, 0x1, UP0 ;  /* 0x00000001ff057887 */ /* 0x000fe40008000000 */
[----:B------:R-:W-:-:S04]  /*50b0*/  USEL UR4, UR4, URZ, UP0 ;  /* 0x000000ff04047287 */ /* 0x000fc80008000000 */
[----:B------:R-:W-:Y:S01]  /*50c0*/  ULEA UR4, UR4, UR24, 0x3 ;  /* 0x0000001804047291 */ /* 0x000fe2000f8e18ff */
[----:B-1----:R-:W-:-:S04]  /*50d0*/  LOP3.LUT R2, R15, UR5, RZ, 0x3c, !PT ;  /* 0x000000050f027c12 */ /* 0x002fc8000f8e3cff */
[----:B------:R-:W-:Y:S01]  /*50e0*/  SHF.L.U32 R2, R2, 0x1f, RZ ;  /* 0x0000001f02027819 */ /* 0x000fe200000006ff */
[----:B------:R-:W-:-:S07]  /*50f0*/  IMAD.U32 R0, RZ, RZ, UR4 ;  /* 0x00000004ff007e24 */ /* 0x000fce000f8e00ff */
.L_x_86:
[----:B-1----:R1:W2:Y:S02]  /*5100*/  SYNCS.PHASECHK.TRANS64.TRYWAIT P0, [R0+URZ], R2 ;  /* 0x00000002000075a7 */ /* 0x0022a400080011ff */
[----:B--2---:R-:W-:Y:S05]  /*5110*/  @!P0 NANOSLEEP.SYNCS 0x989680 ;  /* 0x009896800000895d */ /* 0x004fea0003900000 */
[----:B------:R-:W2:Y:S02]  /*5120*/  @!P0 SYNCS.PHASECHK.TRANS64 P0, [R0+URZ], R2 ;  /* 0x00000002000085a7 */ /* 0x000ea400080010ff */
[----:B--2---:R-:W-:Y:S05]  /*5130*/  @P0 EXIT ;  /* 0x000000000000094d */ /* 0x004fea0003800000 */
[----:B------:R-:W-:Y:S05]  /*5140*/  BRA `(.L_x_86) ;  /* 0xfffffffc00ec7947 */ /* 0x000fea000383ffff */
.L_x_74:
[----:B------:R-:W-:-:S06]  /*5150*/  UISETP.GE.AND UP0, UPT, UR22, 0x4, UPT ;  /* 0x000000041600788c */ /* 0x000fcc000bf06270 */
[----:B------:R-:W-:-:S13]  /*5160*/  PLOP3.LUT P0, PT, PT, PT, UP0, 0x80, 0x8 ;  /* 0x000000000008781c */ /* 0x000fda0003f0f008 */
[----:B------:R-:W-:Y:S05]  /*5170*/  @!P0 EXIT ;  /* 0x000000000000894d */ /* 0x000fea0003800000 */
[----:B------:R-:W-:Y:S01]  /*5180*/  BAR.SYNC.DEFER_BLOCKING 0x6, 0xa0 ;  /* 0x0182800000007b1d */ /* 0x000fe20000010000 */
[C---:B------:R-:W-:Y:S01]  /*5190*/  IMAD.SHL.U32 R3, R55.reuse, 0x20, RZ ;  /* 0x0000002037037824 */ /* 0x040fe200078e00ff */
[C---:B------:R-:W-:Y:S01]  /*51a0*/  LOP3.LUT P0, RZ, R55.reuse, 0x4, RZ, 0xc0, !PT ;  /* 0x0000000437ff7812 */ /* 0x040fe2000780c0ff */
[C---:B------:R-:W-:Y:S01]  /*51b0*/  IMAD.SHL.U32 R2, R55.reuse, 0x10, RZ ;  /* 0x0000001037027824 */ /* 0x040fe200078e00ff */
[----:B------:R-:W-:Y:S01]  /*51c0*/  CS2R R52, SRZ ;  /* 0x0000000000347805 */ /* 0x000fe2000001ff00 */
[----:B------:R-:W-:Y:S01]  /*51d0*/  IMAD.SHL.U32 R44, R55, 0x4, RZ ;  /* 0x00000004372c7824 */ /* 0x000fe200078e00ff */
[----:B------:R-:W-:Y:S01]  /*51e0*/  UMOV UR44, 0x400 ;  /* 0x00000400002c7882 */ /* 0x000fe20000000000 */
[----:B------:R-:W1:Y:S01]  /*51f0*/  LDCU.64 UR4, c[0x0][0x890] ;  /* 0x00011200ff0477ac */ /* 0x000e620008000a00 */
[----:B------:R-:W2:Y:S01]  /*5200*/  LDC.64 R42, c[0x0][0x8b0] ;  /* 0x00022c00ff2a7b82 */ /* 0x000ea20000000a00 */
[----:B------:R-:W-:Y:S01]  /*5210*/  LOP3.LUT R4, R3, 0xc0, RZ, 0xc0, !PT ;  /* 0x000000c003047812 */ /* 0x000fe200078ec0ff */
[----:B------:R-:W-:Y:S01]  /*5220*/  IMAD.U32 R23, R55, 0x10000, RZ ;  /* 0x0001000037177824 */ /* 0x000fe200078e00ff */
[----:B------:R-:W-:Y:S01]  /*5230*/  ULEA UR44, UR54, UR44, 0x18 ;  /* 0x0000002c362c7291 */ /* 0x000fe2000f8ec0ff */
[----:B------:R-:W-:Y:S01]  /*5240*/  LOP3.LUT R2, R2, 0x600, RZ, 0xc0, !PT ;  /* 0x0000060002027812 */ /* 0x000fe200078ec0ff */
[----:B------:R-:W-:Y:S01]  /*5250*/  IMAD.MOV.U32 R54, RZ, RZ, 0x10 ;  /* 0x00000010ff367424 */ /* 0x000fe200078e00ff */
[----:B------:R-:W-:Y:S01]  /*5260*/  LOP3.LUT R44, R4, 0x18, R44, 0xf8, !PT ;  /* 0x00000018042c7812 */ /* 0x000fe200078ef82c */
[----:B------:R-:W-:Y:S01]  /*5270*/  IMAD.MOV.U32 R22, RZ, RZ, RZ ;  /* 0x000000ffff167224 */ /* 0x000fe200078e00ff */
[----:B------:R-:W3:Y:S01]  /*5280*/  LDC.64 R40, c[0x0][0x8a8] ;  /* 0x00022a00ff287b82 */ /* 0x000ee20000000a00 */
[----:B------:R-:W-:Y:S01]  /*5290*/  SHF.R.U32.HI R4, RZ, 0x1, R55 ;  /* 0x00000001ff047819 */ /* 0x000fe20000011637 */
[----:B------:R-:W-:Y:S01]  /*52a0*/  IMAD.MOV.U32 R51, RZ, RZ, RZ ;  /* 0x000000ffff337224 */ /* 0x000fe200078e00ff */
[----:B------:R-:W-:Y:S01]  /*52b0*/  LOP3.LUT R2, R2, 0x20, R3, 0xf8, !PT ;  /* 0x0000002002027812 */ /* 0x000fe200078ef803 */
[----:B------:R-:W4:Y:S01]  /*52c0*/  LDCU UR63, c[0x0][0x370] ;  /* 0x00006e00ff3f77ac */ /* 0x000f220008000800 */
[----:B------:R-:W-:-:S02]  /*52d0*/  LOP3.LUT R23, R23, 0x600000, RZ, 0xc0, !PT ;  /* 0x0060000017177812 */ /* 0x000fc400078ec0ff */
[----:B------:R-:W-:Y:S01]  /*52e0*/  LOP3.LUT R44, R44, 0x8, R4, 0x78, !PT ;  /* 0x000000082c2c7812 */ /* 0x000fe200078e7804 */
[----:B------:R-:W4:Y:S01]  /*52f0*/  LDS R0, [UR44+0x130] ;  /* 0x0001302cff007984 */ /* 0x000f220008000800 */
[----:B-1----:R-:W-:Y:S01]  /*5300*/  IMAD.U32 R57, RZ, RZ, UR4 ;  /* 0x00000004ff397e24 */ /* 0x002fe2000f8e00ff */
[----:B------:R-:W-:Y:S01]  /*5310*/  UIADD3 UR4, UPT, UPT, UR44, 0x200, URZ ;  /* 0x000002002c047890 */ /* 0x000fe2000fffe0ff */
[----:B------:R-:W-:Y:S01]  /*5320*/  LOP3.LUT R2, R2, 0x100, R3, 0xf8, !PT ;  /* 0x0000010002027812 */ /* 0x000fe200078ef803 */
[----:B------:R-:W-:Y:S01]  /*5330*/  IMAD.U32 R56, RZ, RZ, UR5 ;  /* 0x00000005ff387e24 */ /* 0x000fe2000f8e00ff */
[----:B------:R-:W-:Y:S01]  /*5340*/  LOP3.LUT R55, R55, 0x60, RZ, 0xc0, !PT ;  /* 0x0000006037377812 */ /* 0x000fe200078ec0ff */
[----:B------:R-:W1:Y:S01]  /*5350*/  LDCU UR43, c[0x0][0xb0c] ;  /* 0x00016180ff2b77ac */ /* 0x000e620008000800 */
[----:B------:R-:W-:Y:S01]  /*5360*/  LOP3.LUT R44, R2, R44, RZ, 0xfc, !PT ;  /* 0x0000002c022c7212 */ /* 0x000fe200078efcff */
[----:B------:R-:W-:Y:S01]  /*5370*/  IMAD.U32 R59, RZ, RZ, UR4 ;  /* 0x00000004ff3b7e24 */ /* 0x000fe2000f8e00ff */
[----:B------:R-:W-:Y:S01]  /*5380*/  SEL R54, R54, 0xfffffff0, !P0 ;  /* 0xfffffff036367807 */ /* 0x000fe20004000000 */
[----:B------:R-:W1:Y:S01]  /*5390*/  LDCU UR39, c[0x0][0xb30] ;  /* 0x00016600ff2777ac */ /* 0x000e620008000800 */
[----:B------:R-:W1:Y:S01]  /*53a0*/  LDCU.64 UR60, c[0x0][0x888] ;  /* 0x00011100ff3c77ac */ /* 0x000e620008000a00 */
[----:B------:R-:W1:Y:S01]  /*53b0*/  LDCU.64 UR40, c[0x0][0xb28] ;  /* 0x00016500ff2877ac */ /* 0x000e620008000a00 */
[----:B------:R-:W1:Y:S01]  /*53c0*/  LDCU.128 UR56, c[0x0][0xb10] ;  /* 0x00016200ff3877ac */ /* 0x000e620008000c00 */
[----:B------:R-:W1:Y:S01]  /*53d0*/  LDCU UR62, c[0x0][0x374] ;  /* 0x00006e80ff3e77ac */ /* 0x000e620008000800 */
[----:B------:R-:W-:Y:S01]  /*53e0*/  UMOV UR55, 0x1 ;  /* 0x0000000100377882 */ /* 0x000fe20000000000 */
[----:B------:R-:W-:Y:S01]  /*53f0*/  UMOV UR46, URZ ;  /* 0x000000ff002e7c82 */ /* 0x000fe20008000000 */
[----:B------:R-:W-:Y:S01]  /*5400*/  UMOV UR53, URZ ;  /* 0x000000ff00357c82 */ /* 0x000fe20008000000 */
[----:B------:R-:W-:Y:S01]  /*5410*/  UMOV UR52, URZ ;  /* 0x000000ff00347c82 */ /* 0x000fe20008000000 */
[----:B-1234-:R-:W-:-:S07]  /*5420*/  IMAD.IADD R23, R0, 0x1, R23 ;  /* 0x0000000100177824 */ /* 0x01efce00078e0217 */
.L_x_117:
[C---:B------:R-:W-:Y:S02]  /*5430*/  LEA R0, R51.reuse, UR44, 0x3 ;  /* 0x0000002c33007c11 */ /* 0x040fe4000f8e18ff */
[----:B------:R-:W-:Y:S02]  /*5440*/  SHF.L.U32 R2, R52, 0x1f, RZ ;  /* 0x0000001f34027819 */ /* 0x000fe400000006ff */
[----:B-1----:R-:W-:Y:S02]  /*5450*/  LEA R4, R51, UR44, 0x4 ;  /* 0x0000002c33047c11 */ /* 0x002fe4000f8e20ff */
[----:B------:R-:W1:Y:S02]  /*5460*/  SYNCS.PHASECHK.TRANS64.TRYWAIT P0, [R0+URZ+0x80], R2 ;  /* 0x00008002000075a7 */ /* 0x000e6400080011ff */
[----:B-1----:R-:W-:Y:S05]  /*5470*/  @!P0 BRA `(.L_x_87) ;  /* 0x0000002c00248947 */ /* 0x002fea0003800000 */
.L_x_159:
[----:B------:R-:W-:Y:S01]  /*5480*/  R2UR UR7, R58 ;  /* 0x000000003a0772ca */ /* 0x000fe200000e0000 */
[----:B------:R-:W2:Y:S01]  /*5490*/  LDS.128 R4, [R4+0x110] ;  /* 0x0001100004047984 */ /* 0x000ea20000000c00 */
[----:B-1----:R-:W-:Y:S01]  /*54a0*/  VIADD R0, R0, 0x90 ;  /* 0x0000009000007836 */ /* 0x002fe20000000000 */
[----:B------:R-:W-:Y:S04]  /*54b0*/  UISETP.GE.AND UP0, UPT, UR42, 0x1, UPT ;  /* 0x000000012a00788c */ /* 0x000fe8000bf06270 */
[----:B------:R-:W-:Y:S01]  /*54c0*/  PRMT R0, RZ, 0x654, R0 ;  /* 0x00000654ff007816 */ /* 0x000fe20000000000 */
[----:B------:R-:W-:Y:S01]  /*54d0*/  @!PT LDS RZ, [RZ] ;  /* 0x00000000fffff984 */ /* 0x000fe20000000800 */
[----:B------:R-:W-:Y:S01]  /*54e0*/  @!PT LDS RZ, [RZ] ;  /* 0x00000000fffff984 */ /* 0x000fe20000000800 */
[----:B------:R-:W-:Y:S01]  /*54f0*/  @!PT LDS RZ, [RZ] ;  /* 0x00000000fffff984 */ /* 0x000fe20000000800 */
[----:B------:R-:W-:Y:S01]  /*5500*/  @!PT LDS RZ, [RZ] ;  /* 0x00000000fffff984 */ /* 0x000fe20000000800 */
[----:B------:R1:W-:Y:S06]  /*5510*/  MEMBAR.ALL.CTA ;  /* 0x0000000000007992 */ /* 0x0003ec0000008000 */
[----:B-1----:R-:W1:Y:S02]  /*5520*/  FENCE.VIEW.ASYNC.S ;  /* 0x00000000000073c6 */ /* 0x002e640000000000 */
[----:B-1----:R1:W-:Y:S01]  /*5530*/  SYNCS.ARRIVE.TRANS64.RED.A1T0 RZ, [R0+URZ], RZ ;  /* 0x000000ff00ff79a7 */ /* 0x0023e200081004ff */
[----:B--2---:R-:W-:Y:S11]  /*5540*/  LOP3.LUT P0, RZ, R6, 0x1, RZ, 0xc0, !PT ;  /* 0x0000000106ff7812 */ /* 0x004ff6000780c0ff */
[----:B------:R-:W-:Y:S02]  /*5550*/  @!UPT UIADD3 URZ, UPT, UPT, URZ, URZ, URZ ;  /* 0x000000fffffff290 */ /* 0x000fe4000fffe0ff */
[----:B------:R-:W-:Y:S01]  /*5560*/  VOTEU.ANY UP1, P0 ;  /* 0x0000000000ff7886 */ /* 0x000fe20000020100 */
[----:B------:R-:W-:Y:S01]  /*5570*/  PLOP3.LUT P0, PT, PT, PT, UP1, 0x80, 0x8 ;  /* 0x000000000008781c */ /* 0x000fe20003f0f018 */
[----:B------:R-:W-:Y:S06]  /*5580*/  UP2UR UR4, UPR, URZ, 0x2 ;  /* 0x00000002ff047883 */ /* 0x000fec0008000000 */
[----:B------:R-:W-:Y:S06]  /*5590*/  IMAD.U32 R60, RZ, RZ, UR4 ;  /* 0x00000004ff3c7e24 */ /* 0x000fec000f8e00ff */
[----:B------:R-:W-:Y:S02]  /*55a0*/  @P0 SHF.R.U32.HI R2, RZ, 0x10, R5 ;  /* 0x00000010ff020819 */ /* 0x000fe40000011605 */
[----:B------:R-:W-:Y:S02]  /*55b0*/  @P0 MOV R3, R4 ;  /* 0x0000000400030202 */ /* 0x000fe40000000f00 */
[----:B------:R-:W-:Y:S02]  /*55c0*/  @P0 R2UR UR4, R2 ;  /* 0x00000000020402ca */ /* 0x000fe400000e0000 */
[----:B------:R-:W-:Y:S02]  /*55d0*/  @P0 LOP3.LUT R4, R5, 0xffff, RZ, 0xc0, !PT ;  /* 0x0000ffff05040812 */ /* 0x000fe400078ec0ff */
[----:B------:R-:W-:Y:S02]  /*55e0*/  @P0 R2UR UR6, R3 ;  /* 0x00000000030602ca */ /* 0x000fe400000e0000 */
[----:B------:R-:W-:Y:S07]  /*55f0*/  @P0 R2UR UR5, R4 ;  /* 0x00000000040502ca */ /* 0x000fee00000e0000 */
[----:B------:R-:W-:Y:S02]  /*5600*/  @UP1 UMOV UR7, UR4 ;  /* 0x0000000400071c82 */ /* 0x000fe40008000000 */
[----:B------:R-:W-:Y:S02]  /*5610*/  IMAD.U32 R58, RZ, RZ, UR7 ;  /* 0x00000007ff3a7e24 */ /* 0x000fe4000f8e00ff */
[----:B------:R-:W-:Y:S02]  /*5620*/  @UP1 UMOV UR38, UR6 ;  /* 0x0000000600261c82 */ /* 0x000fe40008000000 */
[----:B------:R-:W-:Y:S01]  /*5630*/  @UP1 UMOV UR37, UR5 ;  /* 0x0000000500251c82 */ /* 0x000fe20008000000 */
[----:B-1----:R-:W-:Y:S05]  /*5640*/  BRA.U !UP0, `(.L_x_88) ;  /* 0x0000000108cc7547 */ /* 0x002fea000b800000 */
[----:B------:R-:W1:Y:S01]  /*5650*/  LDCU UR12, c[0x0][0xb20] ;  /* 0x00016400ff0c77ac */ /* 0x000e620008000800 */
[----:B------:R-:W-:Y:S02]  /*5660*/  UIMAD.WIDE.U32 UR4, UR62, UR59, URZ ;  /* 0x0000003b3e0472a5 */ /* 0x000fe4000f8e00ff */
[----:B------:R-:W-:Y:S02]  /*5670*/  UIMAD.WIDE.U32 UR6, UR63, UR56, URZ ;  /* 0x000000383f0672a5 */ /* 0x000fe4000f8e00ff */
[----:B------:R-:W-:Y:S02]  /*5680*/  UISETP.NE.AND UP0, UPT, UR58, 0x1, UPT ;  /* 0x000000013a00788c */ /* 0x000fe4000bf05270 */
[----:B------:R-:W-:Y:S02]  /*5690*/  UIMAD.WIDE.U32 UR8, UR37, UR59, URZ ;  /* 0x0000003b250872a5 */ /* 0x000fe4000f8e00ff */
[----:B------:R-:W-:Y:S02]  /*56a0*/  UIMAD.WIDE.U32 UR10, UR38, UR56, URZ ;  /* 0x00000038260a72a5 */ /* 0x000fe4000f8e00ff */
[----:B------:R-:W-:Y:S02]  /*56b0*/  UISETP.NE.AND UP1, UPT, UR43, 0x1, UPT ;  /* 0x000000012b00788c */ /* 0x000fe4000bf25270 */
[----:B------:R-:W-:Y:S01]  /*56c0*/  UISETP.NE.AND UP2, UPT, UR42, 0x1, UPT ;  /* 0x000000012a00788c */ /* 0x000fe2000bf45270 */
[----:B------:R-:W-:Y:S02]  /*56d0*/  UMOV UR4, UR5 ;  /* 0x0000000500047c82 */ /* 0x000fe40008000000 */
[----:B-1----:R-:W-:Y:S03]  /*56e0*/  USHF.R.U32.HI UR5, URZ, UR12, UR4 ;  /* 0x0000000cff057299 */ /* 0x002fe60008011604 */
[----:B------:R-:W-:Y:S02]  /*56f0*/  UMOV UR4, UR7 ;  /* 0x0000000700047c82 */ /* 0x000fe40008000000 */
[----:B------:R-:W-:Y:S02]  /*5700*/  USHF.R.U32.HI UR7, URZ, UR57, UR4 ;  /* 0x00000039ff077299 */ /* 0x000fe40008011604 */
[----:B------:R-:W-:Y:S02]  /*5710*/  USEL UR4, UR62, UR5, !UP0 ;  /* 0x000000053e047287 */ /* 0x000fe4000c000000 */
[----:B------:R-:W-:Y:S01]  /*5720*/  USEL UR7, UR63, UR7, !UP1 ;  /* 0x000000073f077287 */ /* 0x000fe2000c800000 */
[----:B------:R-:W-:Y:S01]  /*5730*/  UMOV UR5, UR9 ;  /* 0x0000000900057c82 */ /* 0x000fe20008000000 */
[----:B------:R-:W-:Y:S02]  /*5740*/  UIMAD.WIDE.U32 UR8, UR4, UR40, URZ ;  /* 0x00000028040872a5 */ /* 0x000fe4000f8e00ff */
[----:B------:R-:W-:Y:S03]  /*5750*/  USHF.R.U32.HI UR6, URZ, UR12, UR5 ;  /* 0x0000000cff067299 */ /* 0x000fe60008011605 */
[----:B------:R-:W-:Y:S01]  /*5760*/  UMOV UR5, UR11 ;  /* 0x0000000b00057c82 */ /* 0x000fe20008000000 */
[----:B------:R-:W-:Y:S02]  /*5770*/  UIMAD.WIDE.U32 UR10, UR7, UR40, URZ ;  /* 0x00000028070a72a5 */ /* 0x000fe4000f8e00ff */
[----:B------:R-:W-:Y:S02]  /*5780*/  USHF.R.U32.HI UR12, URZ, UR57, UR5 ;  /* 0x00000039ff0c7299 */ /* 0x000fe40008011605 */
[----:B------:R-:W-:Y:S01]  /*5790*/  USEL UR6, UR37, UR6, !UP0 ;  /* 0x0000000625067287 */ /* 0x000fe2000c000000 */
[----:B------:R-:W-:Y:S02]  /*57a0*/  UMOV UR5, UR9 ;  /* 0x0000000900057c82 */ /* 0x000fe40008000000 */
[----:B------:R-:W-:Y:S01]  /*57b0*/  UMOV UR10, UR11 ;  /* 0x0000000b000a7c82 */ /* 0x000fe20008000000 */
[----:B------:R-:W-:Y:S02]  /*57c0*/  @UP2 USHF.R.U32.HI UR4, URZ, UR41, UR5 ;  /* 0x00000029ff042299 */ /* 0x000fe40008011605 */
[----:B------:R-:W-:Y:S02]  /*57d0*/  @UP2 USHF.R.U32.HI UR7, URZ, UR41, UR10 ;  /* 0x00000029ff072299 */ /* 0x000fe4000801160a */
[----:B------:R-:W-:Y:S02]  /*57e0*/  UIMAD UR4, UR42, UR4, URZ ;  /* 0x000000042a0472a4 */ /* 0x000fe4000f8e02ff */
[----:B------:R-:W-:Y:S02]  /*57f0*/  UIMAD.WIDE.U32 UR10, UR6, UR40, URZ ;  /* 0x00000028060a72a5 */ /* 0x000fe4000f8e00ff */
[----:B------:R-:W-:Y:S02]  /*5800*/  USEL UR5, UR38, UR12, !UP1 ;  /* 0x0000000c26057287 */ /* 0x000fe4000c800000 */
[----:B------:R-:W-:Y:S02]  /*5810*/  UIMAD UR8, UR42, UR7, URZ ;  /* 0x000000072a0872a4 */ /* 0x000fe4000f8e02ff */
[----:B------:R-:W-:Y:S03]  /*5820*/  UISETP.GE.AND UP0, UPT, UR6, UR4, UPT ;  /* 0x000000040600728c */ /* 0x000fe6000bf06270 */
[----:B------:R-:W-:Y:S01]  /*5830*/  UMOV UR4, UR11 ;  /* 0x0000000b00047c82 */ /* 0x000fe20008000000 */
[----:B------:R-:W-:Y:S02]  /*5840*/  UISETP.GE.OR UP0, UPT, UR5, UR8, UP0 ;  /* 0x000000080500728c */ /* 0x000fe40008706670 */
[----:B------:R-:W-:Y:S02]  /*5850*/  USHF.R.U32.HI UR4, URZ, UR41, UR4 ;  /* 0x00000029ff047299 */ /* 0x000fe40008011604 */
[----:B------:R-:W-:Y:S02]  /*5860*/  UIMAD.WIDE.U32 UR8, UR5, UR40, URZ ;  /* 0x00000028050872a5 */ /* 0x000fe4000f8e00ff */
[----:B------:R-:W-:Y:S02]  /*5870*/  USEL UR11, UR6, UR4, !UP2 ;  /* 0x00000004060b7287 */ /* 0x000fe4000d000000 */
[----:B------:R-:W-:Y:S02]  /*5880*/  UIADD3 UR8, UPT, UPT, -UR5, URZ, URZ ;  /* 0x000000ff05087290 */ /* 0x000fe4000fffe1ff */
[----:B------:R-:W-:Y:S01]  /*5890*/  UIADD3 UR10, UPT, UPT, -UR11, URZ, URZ ;  /* 0x000000ff0b0a7290 */ /* 0x000fe2000fffe1ff */
[----:B------:R-:W-:Y:S01]  /*58a0*/  @!UP0 UMOV UR4, UR9 ;  /* 0x0000000900048c82 */ /* 0x000fe20008000000 */
[----:B------:R-:W-:Y:S02]  /*58b0*/  UIADD3 UR9, UPT, UPT, -UR6, URZ, URZ ;  /* 0x000000ff06097290 */ /* 0x000fe4000fffe1ff */
[----:B------:R-:W-:Y:S02]  /*58c0*/  @!UP0 USHF.R.U32.HI UR4, URZ, UR41, UR4 ;  /* 0x00000029ff048299 */ /* 0x000fe40008011604 */
[----:B------:R-:W-:Y:S02]  /*58d0*/  UIMAD UR10, UR42, UR10, UR6 ;  /* 0x0000000a2a0a72a4 */ /* 0x000fe4000f8e0206 */
[----:B------:R-:W-:Y:S04]  /*58e0*/  @!UP0 USEL UR4, UR5, UR4, !UP2 ;  /* 0x0000000405048287 */ /* 0x000fe8000d000000 */
[----:B------:R-:W-:Y:S02]  /*58f0*/  @!UP0 UIMAD UR10, UR7, UR10, UR4 ;  /* 0x0000000a070a82a4 */ /* 0x000fe4000f8e0204 */
[----:B------:R-:W-:Y:S02]  /*5900*/  @!UP0 UIADD3 UR11, UPT, UPT, UR11, -UR4, URZ ;  /* 0x800000040b0b8290 */ /* 0x000fe4000fffe0ff */
[----:B------:R-:W-:Y:S02]  /*5910*/  UIMAD UR7, UR43, UR8, UR38 ;  /* 0x000000082b0772a4 */ /* 0x000fe4000f8e0226 */
[----:B------:R-:W-:Y:S02]  /*5920*/  @!UP0 UIMAD UR6, UR11, UR42, UR5 ;  /* 0x0000002a0b0682a4 */ /* 0x000fe4000f8e0205 */
[----:B------:R-:W-:Y:S01]  /*5930*/  UIMAD UR4, UR58, UR9, UR37 ;  /* 0x000000093a0472a4 */ /* 0x000fe2000f8e0225 */
[----:B------:R-:W-:Y:S02]  /*5940*/  @!UP0 UMOV UR5, UR10 ;  /* 0x0000000a00058c82 */ /* 0x000fe40008000000 */
[----:B------:R-:W-:Y:S02]  /*5950*/  UIMAD UR38, UR5, UR43, UR7 ;  /* 0x0000002b052672a4 */ /* 0x000fe4000f8e0207 */
[----:B------:R-:W-:Y:S11]  /*5960*/  UIMAD UR37, UR6, UR58, UR4 ;  /* 0x0000003a062572a4 */ /* 0x000ff6000f8e0204 */
[----:B------:R-:W-:Y:S01]  /*5970*/  @!UPT UIADD3 URZ, UPT, UPT, URZ, URZ, URZ ;  /* 0x000000fffffff290 */ /* 0x000fe2000fffe0ff */
.L_x_88:
[----:B------:R-:W-:Y:S01]  /*5980*/  UISETP.NE.AND UP0, UPT, UR39, 0x1, UPT ;  /* 0x000000012700788c */ /* 0x000fe2000bf05270 */
[----:B------:R-:W-:Y:S01]  /*5990*/  R2UR UR11, R59 ;  /* 0x000000003b0b72ca */ /* 0x000fe200000e0000 */
[----:B------:R-:W-:Y:S01]  /*59a0*/  USHF.L.U32 UR50, UR25, 0x6, URZ ;  /* 0x0000000619327899 */ /* 0x000fe200080006ff */
[----:B------:R-:W-:Y:S01]  /*59b0*/  IADD3 R51, PT, PT, R51, 0x1, RZ ;  /* 0x0000000133337810 */ /* 0x000fe20007ffe0ff */
[----:B------:R-:W-:Y:S07]  /*59c0*/  USHF.L.U32 UR49, UR26, 0x6, URZ ;  /* 0x000000061a317899 */ /* 0x000fee00080006ff */
[----:B------:R-:W1:Y:S01]  /*59d0*/  @!UP0 LDCU.128 UR12, c[0x0][0xb10] ;  /* 0x00016200ff0c87ac */ /* 0x000e620008000c00 */
[----:B------:R-:W2:Y:S01]  /*59e0*/  @!UP0 LDCU UR5, c[0x0][0xb0c] ;  /* 0x00016180ff0587ac */ /* 0x000ea20008000800 */
[----:B------:R-:W3:Y:S01]  /*59f0*/  @!UP0 LDCU UR10, c[0x0][0xb20] ;  /* 0x00016400ff0a87ac */ /* 0x000ee20008000800 */
[----:B-1----:R-:W-:Y:S02]  /*5a00*/  UIMAD.WIDE.U32 UR8, UR38, UR12, URZ ;  /* 0x0000000c260872a5 */ /* 0x002fe4000f8e00ff */
[----:B------:R-:W-:Y:S02]  /*5a10*/  UIMAD.WIDE.U32 UR6, UR37, UR15, URZ ;  /* 0x0000000f250672a5 */ /* 0x000fe4000f8e00ff */
[----:B------:R-:W-:Y:S03]  /*5a20*/  @!UP0 UISETP.NE.AND UP1, UPT, UR14, 0x1, UPT ;  /* 0x000000010e00888c */ /* 0x000fe6000bf25270 */
[----:B------:R-:W-:Y:S01]  /*5a30*/  @!UP0 UMOV UR4, UR9 ;  /* 0x0000000900048c82 */ /* 0x000fe20008000000 */
[----:B--2---:R-:W-:Y:S02]  /*5a40*/  @!UP0 UISETP.NE.AND UP2, UPT, UR5, 0x1, UPT ;  /* 0x000000010500888c */ /* 0x004fe4000bf45270 */
[----:B------:R-:W-:Y:S01]  /*5a50*/  @!UP0 USHF.R.U32.HI UR4, URZ, UR13, UR4 ;  /* 0x0000000dff048299 */ /* 0x000fe20008011604 */
[----:B------:R-:W-:Y:S02]  /*5a60*/  @!UP0 UMOV UR6, UR7 ;  /* 0x0000000700068c82 */ /* 0x000fe40008000000 */
[----:B---3--:R-:W-:Y:S02]  /*5a70*/  @!UP0 USHF.R.U32.HI UR6, URZ, UR10, UR6 ;  /* 0x0000000aff068299 */ /* 0x008fe40008011606 */
[----:B------:R-:W-:Y:S02]  /*5a80*/  @!UP0 USEL UR7, UR38, UR4, !UP2 ;  /* 0x0000000426078287 */ /* 0x000fe4000d000000 */
[----:B------:R-:W-:Y:S04]  /*5a90*/  @!UP0 USEL UR6, UR37, UR6, !UP1 ;  /* 0x0000000625068287 */ /* 0x000fe8000c800000 */
[----:B------:R-:W-:Y:S02]  /*5aa0*/  @!UP0 UIADD3 UR4, UPT, UPT, -UR7, UR6, URZ ;  /* 0x0000000607048290 */ /* 0x000fe4000fffe1ff */
[----:B------:R-:W-:Y:S02]  /*5ab0*/  @!UP0 UIADD3 UR6, UPT, UPT, UR7, -UR6, URZ ;  /* 0x8000000607068290 */ /* 0x000fe4000fffe0ff */
[----:B------:R-:W-:Y:S02]  /*5ac0*/  @!UP0 UIMAD UR38, UR4, UR5, UR38 ;  /* 0x00000005042682a4 */ /* 0x000fe4000f8e0226 */
[----:B------:R-:W-:Y:S02]  /*5ad0*/  @!UP0 UIMAD UR37, UR6, UR14, UR37 ;  /* 0x0000000e062582a4 */ /* 0x000fe4000f8e0225 */
[----:B------:R-:W-:Y:S09]  /*5ae0*/  ULOP3.LUT UP0, URZ, UR11, 0x1b0, URZ, 0xc0, !UPT ;  /* 0x000001b00bff7892 */ /* 0x000ff2000f80c0ff */
[----:B------:R-:W-:Y:S05]  /*5af0*/  BRA.U !UP0, `(.L_x_89) ;  /* 0x00000001087c7547 */ /* 0x000fea000b800000 */
[----:B------:R-:W1:Y:S01]  /*5b00*/  LDCU.64 UR8, c[0x4][0x80] ;  /* 0x01001000ff0877ac */ /* 0x000e620008000a00 */
[----:B------:R-:W-:Y:S01]  /*5b10*/  MOV R2, 0x0 ;  /* 0x0000000000027802 */ /* 0x000fe20000000f00 */
[----:B------:R-:W-:Y:S02]  /*5b20*/  HFMA2 R12, -RZ, RZ, 0, 5.9604644775390625e-08 ;  /* 0x00000001ff0c7431 */ /* 0x000fe400000001ff */
[----:B------:R-:W-:Y:S01]  /*5b30*/  IMAD.MOV.U32 R8, RZ, RZ, 0x70 ;  /* 0x00000070ff087424 */ /* 0x000fe200078e00ff */
[----:B------:R2:W3:Y:S01]  /*5b40*/  LDC.64 R14, c[0x4][R2] ;  /* 0x01000000020e7b82 */ /* 0x0004e20000000a00 */
[----:B------:R-:W4:Y:S01]  /*5b50*/  LDCU.64 UR6, c[0x4][0x88] ;  /* 0x01001100ff0677ac */ /* 0x000f220008000a00 */
[----:B------:R-:W-:Y:S01]  /*5b60*/  IMAD.MOV.U32 R13, RZ, RZ, RZ ;  /* 0x000000ffff0d7224 */ /* 0x000fe200078e00ff */
[----:B------:R-:W2:Y:S01]  /*5b70*/  LDCU.64 UR4, c[0x4][0x8] ;  /* 0x01000100ff0477ac */ /* 0x000ea20008000a00 */
[----:B-1----:R-:W-:Y:S01]  /*5b80*/  MOV R5, UR9 ;  /* 0x0000000900057c02 */ /* 0x002fe20008000f00 */
[----:B------:R-:W-:Y:S01]  /*5b90*/  IMAD.U32 R4, RZ, RZ, UR8 ;  /* 0x00000008ff047e24 */ /* 0x000fe2000f8e00ff */
[----:B----4-:R-:W-:Y:S01]  /*5ba0*/  MOV R7, UR7 ;  /* 0x0000000700077c02 */ /* 0x010fe20008000f00 */
[----:B------:R-:W-:Y:S01]  /*5bb0*/  IMAD.U32 R6, RZ, RZ, UR6 ;  /* 0x00000006ff067e24 */ /* 0x000fe2000f8e00ff */
[----:B--2---:R-:W-:Y:S01]  /*5bc0*/  MOV R11, UR5 ;  /* 0x00000005000b7c02 */ /* 0x004fe20008000f00 */
[----:B------:R-:W-:Y:S02]  /*5bd0*/  IMAD.U32 R10, RZ, RZ, UR4 ;  /* 0x00000004ff0a7e24 */ /* 0x000fe4000f8e00ff */
[----:B------:R-:W-:Y:S07]  /*5be0*/  LEPC R20, `(.L_x_90) ;  /* 0x000000001014794e */ /* 0x000fee0000000000 */
[----:B---3-5:R-:W-:Y:S05]  /*5bf0*/  CALL.ABS.NOINC R14 ;  /* 0x000000000e007343 */ /* 0x028fea0003c00000 */
.L_x_90:
[----:B------:R-:W1:Y:S01]  /*5c00*/  LDCU.64 UR8, c[0x4][0x80] ;  /* 0x01001000ff0877ac */ /* 0x000e620008000a00 */
[----:B------:R-:W2:Y:S01]  /*5c10*/  LDC.64 R2, c[0x4][R2] ;  /* 0x0100000002027b82 */ /* 0x000ea20000000a00 */
[----:B------:R-:W-:Y:S02]  /*5c20*/  HFMA2 R12, -RZ, RZ, 0, 5.9604644775390625e-08 ;  /* 0x00000001ff0c7431 */ /* 0x000fe400000001ff */
[----:B------:R-:W-:Y:S02]  /*5c30*/  IMAD.MOV.U32 R8, RZ, RZ, 0x70 ;  /* 0x00000070ff087424 */ /* 0x000fe400078e00ff */
[----:B------:R-:W-:Y:S01]  /*5c40*/  IMAD.MOV.U32 R13, RZ, RZ, RZ ;  /* 0x000000ffff0d7224 */ /* 0x000fe200078e00ff */
[----:B------:R-:W3:Y:S01]  /*5c50*/  LDCU.64 UR6, c[0x4][0x88] ;  /* 0x01001100ff0677ac */ /* 0x000ee20008000a00 */
[----:B------:R-:W4:Y:S01]  /*5c60*/  LDCU.64 UR4, c[0x4][0x8] ;  /* 0x01000100ff0477ac */ /* 0x000f220008000a00 */
[----:B-1----:R-:W-:Y:S02]  /*5c70*/  MOV R4, UR8 ;  /* 0x0000000800047c02 */ /* 0x002fe40008000f00 */
[----:B------:R-:W-:Y:S02]  /*5c80*/  MOV R5, UR9 ;  /* 0x0000000900057c02 */ /* 0x000fe40008000f00 */
[----:B---3--:R-:W-:Y:S01]  /*5c90*/  MOV R7, UR7 ;  /* 0x0000000700077c02 */ /* 0x008fe20008000f00 */
[----:B------:R-:W-:Y:S01]  /*5ca0*/  IMAD.U32 R6, RZ, RZ, UR6 ;  /* 0x00000006ff067e24 */ /* 0x000fe2000f8e00ff */
[----:B----4-:R-:W-:Y:S01]  /*5cb0*/  MOV R11, UR5 ;  /* 0x00000005000b7c02 */ /* 0x010fe20008000f00 */
[----:B------:R-:W-:Y:S02]  /*5cc0*/  IMAD.U32 R10, RZ, RZ, UR4 ;  /* 0x00000004ff0a7e24 */ /* 0x000fe4000f8e00ff */
[----:B------:R-:W-:Y:S07]  /*5cd0*/  LEPC R20, `(.L_x_89) ;  /* 0x000000001014794e */ /* 0x000fee0000000000 */
[----:B--2---:R-:W-:Y:S05]  /*5ce0*/  CALL.ABS.NOINC R2 ;  /* 0x0000000002007343 */ /* 0x004fea0003c00000 */
.L_x_89:
[----:B------:R-:W-:Y:S02]  /*5cf0*/  R2UR UR6, R49 ;  /* 0x00000000310672ca */ /* 0x000fe400000e0000 */
[----:B------:R-:W-:Y:S02]  /*5d00*/  R2UR UR5, R57 ;  /* 0x00000000390572ca */ /* 0x000fe400000e0000 */
[----:B------:R-:W-:Y:S02]  /*5d10*/  R2UR UR4, R56 ;  /* 0x00000000380472ca */ /* 0x000fe400000e0000 */
[----:B------:R-:W-:Y:S02]  /*5d20*/  ISETP.NE.U32.AND P4, PT, R42, RZ, PT ;  /* 0x000000ff2a00720c */ /* 0x000fe40003f85070 */
[----:B------:R-:W-:Y:S02]  /*5d30*/  ISETP.NE.U32.AND P2, PT, RZ, UR60, PT ;  /* 0x0000003cff007c0c */ /* 0x000fe4000bf45070 */
[----:B------:R-:W-:Y:S02]  /*5d40*/  ISETP.NE.AND.EX P4, PT, R43, RZ, PT, P4 ;  /* 0x000000ff2b00720c */ /* 0x000fe40003f85340 */
[----:B------:R-:W-:Y:S01]  /*5d50*/  ISETP.NE.AND.EX P2, PT, RZ, UR61, PT, P2 ;  /* 0x0000003dff007c0c */ /* 0x000fe2000bf45320 */
[----:B------:R-:W-:Y:S02]  /*5d60*/  UISETP.NE.AND UP2, UPT, UR6, URZ, UPT ;  /* 0x000000ff0600728c */ /* 0x000fe4000bf45270 */
[----:B------:R-:W-:Y:S04]  /*5d70*/  UISETP.NE.U32.AND UP0, UPT, UR5, URZ, UPT ;  /* 0x000000ff0500728c */ /* 0x000fe8000bf05070 */
[----:B------:R-:W-:Y:S01]  /*5d80*/  UISETP.NE.AND.EX UP1, UPT, UR4, URZ, UPT, UP0 ;  /* 0x000000ff0400728c */ /* 0x000fe2000bf25300 */
[----:B------:R-:W-:Y:S01]  /*5d90*/  PLOP3.LUT P1, PT, PT, PT, UP2, 0x80, 0x8 ;  /* 0x000000000008781c */ /* 0x000fe20003f2f028 */
[----:B------:R-:W-:Y:S03]  /*5da0*/  UPLOP3.LUT UP0, UPT, UPT, UPT, UPT, 0x40, 0x4 ;  /* 0x000000000004789c */ /* 0x000fe60003f0e870 */
[----:B------:R-:W-:Y:S06]  /*5db0*/  @UP2 UPLOP3.LUT UP0, UPT, UPT, UPT, UP1, 0x80, 0x8 ;  /* 0x000000000008289c */ /* 0x000fec0003f0f010 */
[----:B------:R-:W-:Y:S01]  /*5dc0*/  PLOP3.LUT P0, PT, PT, PT, UP0, 0x80, 0x8 ;  /* 0x000000000008781c */ /* 0x000fe20003f0f008 */
[----:B------:R-:W-:Y:S01]  /*5dd0*/  @!UPT UIADD3 URZ, UPT, UPT, URZ, URZ, URZ ;  /* 0x000000fffffff290 */ /* 0x000fe2000fffe0ff */
[----:B------:R-:W-:Y:S11]  /*5de0*/  BRA.U !UP1, `(.L_x_91) ;  /* 0x0000000109407547 */ /* 0x000ff6000b800000 */
[----:B------:R-:W-:Y:S01]  /*5df0*/  UISETP.NE.U32.AND UP0, UPT, UR60, URZ, UPT ;  /* 0x000000ff3c00728c */ /* 0x000fe2000bf05070 */
[----:B------:R-:W-:Y:S01]  /*5e00*/  R2UR UR6, R57 ;  /* 0x00000000390672ca */ /* 0x000fe200000e0000 */
[----:B------:R-:W1:Y:S01]  /*5e10*/  LDCU.64 UR8, c[0x0][0x358] ;  /* 0x00006b00ff0877ac */ /* 0x000e620008000a00 */
[----:B------:R-:W-:Y:S02]  /*5e20*/  HFMA2 R45, -RZ, RZ, 0, 5.9604644775390625e-08 ;  /* 0x00000001ff2d7431 */ /* 0x000fe400000001ff */
[----:B------:R-:W-:Y:S01]  /*5e30*/  IMAD.MOV.U32 R0, RZ, RZ, 0x1 ;  /* 0x00000001ff007424 */ /* 0x000fe200078e00ff */
[----:B------:R-:W-:Y:S06]  /*5e40*/  UISETP.NE.AND.EX UP0, UPT, UR61, URZ, UPT, UP0 ;  /* 0x000000ff3d00728c */ /* 0x000fec000bf05300 */
[----:B------:R-:W-:Y:S05]  /*5e50*/  PLOP3.LUT P3, PT, PT, PT, UP0, 0x80, 0x8 ;  /* 0x000000000008781c */ /* 0x000fea0003f6f008 */
[----:B------:R-:W2:Y:S01]  /*5e60*/  @UP0 LDCU.64 UR4, c[0x0][0x888] ;  /* 0x00011100ff0407ac */ /* 0x000ea20008000a00 */
[----:B------:R-:W-:Y:S07]  /*5e70*/  @UP0 UIMAD UR6, UR36, UR6, URZ ;  /* 0x00000006240602a4 */ /* 0x000fee000f8e02ff */
[----:B------:R-:W-:Y:S01]  /*5e80*/  @!P3 PRMT R45, R0, 0x7610, R45 ;  /* 0x00007610002db816 */ /* 0x000fe2000000002d */
[----:B--2---:R-:W-:Y:S06]  /*5e90*/  @UP0 UIMAD.WIDE UR4, UR6, 0x4, UR4 ;  /* 0x00000004060408a5 */ /* 0x004fec000f8e0204 */
[----:B-----5:R-:W-:Y:S02]  /*5ea0*/  IMAD.U32 R26, RZ, RZ, UR4 ;  /* 0x00000004ff1a7e24 */ /* 0x020fe4000f8e00ff */
[----:B------:R-:W-:Y:S03]  /*5eb0*/  IMAD.U32 R27, RZ, RZ, UR5 ;  /* 0x00000005ff1b7e24 */ /* 0x000fe6000f8e00ff */
[----:B------:R-:W2:Y:S02]  /*5ec0*/  @!UP0 LDCU UR4, c[0x0][0x880] ;  /* 0x00011000ff0487ac */ /* 0x000ea40008000800 */
[----:B-1----:R1:W5:Y:S02]  /*5ed0*/  @P3 LDG.E R26, desc[UR8][R26.64] ;  /* 0x000000081a1a3981 */ /* 0x002364000c1e1900 */
[----:B-12---:R-:W-:Y:S02]  /*5ee0*/  @!P3 MOV R26, UR4 ;  /* 0x00000004001abc02 */ /* 0x006fe40008000f00 */
.L_x_91:
[----:B------:R-:W-:Y:S05]  /*5ef0*/  @!P4 BRA `(.L_x_92) ;  /* 0x000000000024c947 */ /* 0x000fea0003800000 */
[----:B------:R-:W-:Y:S01]  /*5f00*/  ISETP.NE.U32.AND P3, PT, R40, RZ, PT ;  /* 0x000000ff2800720c */ /* 0x000fe20003f65070 */
[----:B------:R-:W1:Y:S03]  /*5f10*/  LDCU.64 UR4, c[0x0][0x358] ;  /* 0x00006b00ff0477ac */ /* 0x000e660008000a00 */
[----:B------:R-:W-:Y:S11]  /*5f20*/  ISETP.NE.AND.EX P3, PT, R41, RZ, PT, P3 ;  /* 0x000000ff2900720c */ /* 0x000ff60003f65330 */
[----:B------:R-:W-:Y:S02]  /*5f30*/  @!UPT UIADD3 URZ, UPT, UPT, URZ, URZ, URZ ;  /* 0x000000fffffff290 */ /* 0x000fe4000fffe0ff */
[----:B------:R-:W2:Y:S01]  /*5f40*/  @P3 LDC.64 R2, c[0x0][0x8a8] ;  /* 0x00022a00ff023b82 */ /* 0x000ea20000000a00 */
[----:B------:R-:W-:Y:S04]  /*5f50*/  @P3 IMAD R0, R42, UR36, RZ ;  /* 0x000000242a003c24 */ /* 0x000fe8000f8e02ff */
[----:B--2---:R-:W-:Y:S05]  /*5f60*/  @P3 IMAD.WIDE R2, R0, 0x4, R2 ;  /* 0x0000000400023825 */ /* 0x004fea00078e0202 */
[----:B-1---5:R1:W5:Y:S02]  /*5f70*/  @P3 LDG.E R24, desc[UR4][R2.64] ;  /* 0x0000000402183981 */ /* 0x022364000c1e1900 */
[----:B-1----:R-:W2:Y:S02]  /*5f80*/  @!P3 LDC R24, c[0x0][0x8a0] ;  /* 0x00022800ff18bb82 */ /* 0x002ea40000000800 */
.L_x_92:
[----:B-----5:R-:W-:Y:S01]  /*5f90*/  FSETP.NEU.AND P3, PT, R26, RZ, PT ;  /* 0x000000ff1a00720b */ /* 0x020fe20003f6d000 */
[----:B------:R-:W-:Y:S01]  /*5fa0*/  IMAD.U32 R2, RZ, RZ, UR46 ;  /* 0x0000002eff027e24 */ /* 0x000fe2000f8e00ff */
[----:B------:R-:W-:Y:S01]  /*5fb0*/  SEL R5, RZ, 0xffffffff, P2 ;  /* 0xffffffffff057807 */ /* 0x000fe20001000000 */
[----:B------:R-:W-:Y:S01]  /*5fc0*/  ULOP3.LUT UR4, UR55, 0x1, URZ, 0x3c, !UPT ;  /* 0x0000000137047892 */ /* 0x000fe2000f8e3cff */
[----:B------:R-:W-:Y:S01]  /*5fd0*/  @P1 LOP3.LUT P2, RZ, R45, 0xff, RZ, 0xc0, !PT ;  /* 0x000000ff2dff1812 */ /* 0x000fe2000784c0ff */
[----:B------:R-:W-:Y:S01]  /*5fe0*/  BSSY B1, `(.L_x_93) ;  /* 0x000003d000017945 */ /* 0x000fe20003800000 */
[----:B------:R-:W-:Y:S01]  /*5ff0*/  @P1 SEL R0, RZ, 0xffffffff, P3 ;  /* 0xffffffffff001807 */ /* 0x000fe20001800000 */
[----:B------:R-:W-:Y:S01]  /*6000*/  IMAD.MOV.U32 R65, RZ, RZ, 0x1 ;  /* 0x00000001ff417424 */ /* 0x000fe200078e00ff */
[----:B------:R-:W-:Y:S01]  /*6010*/  LEA R2, R2, UR44, 0x3 ;  /* 0x0000002c02027c11 */ /* 0x000fe2000f8e18ff */
[----:B------:R-:W-:Y:S01]  /*6020*/  IMAD.U32 R63, RZ, RZ, UR4 ;  /* 0x00000004ff3f7e24 */ /* 0x000fe2000f8e00ff */
[----:B------:R-:W-:Y:S01]  /*6030*/  @P0 SEL R0, R5, R0, !P2 ;  /* 0x0000000005000207 */ /* 0x000fe20005000000 */
[----:B------:R-:W-:Y:S01]  /*6040*/  IMAD.U32 R64, RZ, RZ, UR46 ;  /* 0x0000002eff407e24 */ /* 0x000fe2000f8e00ff */
[----:B------:R-:W-:Y:S02]  /*6050*/  LEA R27, R22, UR44, 0x3 ;  /* 0x0000002c161b7c11 */ /* 0x000fe4000f8e18ff */
[----:B------:R-:W-:Y:S02]  /*6060*/  CS2R R38, SRZ ;  /* 0x0000000000267805 */ /* 0x000fe4000001ff00 */
[----:B------:R-:W-:Y:S02]  /*6070*/  @P1 LOP3.LUT R0, R0, 0x1, RZ, 0xc0, !PT ;  /* 0x0000000100001812 */ /* 0x000fe400078ec0ff */
[----:B------:R-:W-:Y:S02]  /*6080*/  CS2R R36, SRZ ;  /* 0x0000000000247805 */ /* 0x000fe4000001ff00 */
[----:B------:R-:W-:Y:S02]  /*6090*/  SHF.L.U32 R3, R53, 0x1f, RZ ;  /* 0x0000001f35037819 */ /* 0x000fe400000006ff */
[----:B------:R-:W-:Y:S02]  /*60a0*/  CS2R R30, SRZ ;  /* 0x00000000001e7805 */ /* 0x000fe4000001ff00 */
[----:B------:R-:W-:Y:S02]  /*60b0*/  ISETP.NE.U32.OR P5, PT, R0, 0x1, !P1 ;  /* 0x000000010000780c */ /* 0x000fe40004fa5470 */
[----:B------:R-:W-:Y:S02]  /*60c0*/  CS2R R28, SRZ ;  /* 0x00000000001c7805 */ /* 0x000fe4000001ff00 */
[----:B------:R-:W-:Y:S02]  /*60d0*/  PLOP3.LUT P2, PT, PT, PT, UP1, 0x80, 0x8 ;  /* 0x000000000008781c */ /* 0x000fe40003f4f018 */
[----:B------:R-:W-:Y:S02]  /*60e0*/  LEA.HI R25, R22, R22, RZ, 0x1 ;  /* 0x0000001616197211 */ /* 0x000fe400078f08ff */
[----:B------:R-:W-:Y:S02]  /*60f0*/  LOP3.LUT P4, R50, R45, 0xff, RZ, 0xc0, !PT ;  /* 0x000000ff2d327812 */ /* 0x000fe4000788c0ff */
[----:B------:R-:W-:Y:S02]  /*6100*/  SEL R4, RZ, 0xffffffff, P3 ;  /* 0xffffffffff047807 */ /* 0x000fe40001800000 */
[----:B------:R-:W-:Y:S02]  /*6110*/  P2R R61, PR, RZ, 0x20 ;  /* 0x00000020ff3d7803 */ /* 0x000fe40000000000 */
[----:B------:R-:W-:Y:S03]  /*6120*/  @P5 SHF.L.U32 R0, R63, 0x1f, RZ ;  /* 0x0000001f3f005819 */ /* 0x000fe600000006ff */
[----:B------:R-:W-:Y:S01]  /*6130*/  @P2 SEL R4, R5, R4, !P4 ;  /* 0x0000000405042207 */ /* 0x000fe20006000000 */
[----:B------:R1:W3:Y:S03]  /*6140*/  @P5 SYNCS.PHASECHK.TRANS64.TRYWAIT P1, [R2+URZ+0x40], R0 ;  /* 0x00004000020055a7 */ /* 0x0002e600080211ff */
[----:B------:R-:W-:Y:S04]  /*6150*/  LOP3.LUT R4, R4, 0x1, RZ, 0xc0, !PT ;  /* 0x0000000104047812 */ /* 0x000fe800078ec0ff */
[----:B------:R-:W-:Y:S04]  /*6160*/  ISETP.NE.U32.AND P2, PT, R4, 0x1, PT ;  /* 0x000000010400780c */ /* 0x000fe80003f45070 */
[----:B------:R-:W-:Y:S01]  /*6170*/  P2R R66, PR, RZ, 0x4 ;  /* 0x00000004ff427803 */ /* 0x000fe20000000000 */
[----:B------:R4:W2:Y:S01]  /*6180*/  SYNCS.PHASECHK.TRANS64.TRYWAIT P0, [R27+URZ+0xa0], R3 ;  /* 0x0000a0031b0075a7 */ /* 0x0008a200080011ff */
[C---:B-1----:R-:W-:Y:S01]  /*6190*/  IMAD.SHL.U32 R0, R25.reuse, 0x20, RZ ;  /* 0x0000002019007824 */ /* 0x042fe200078e00ff */
[----:B------:R-:W-:Y:S04]  /*61a0*/  LOP3.LUT R25, R25, 0xffe, RZ, 0xc0, !PT ;  /* 0x00000ffe19197812 */ /* 0x000fe800078ec0ff */
[----:B------:R-:W-:Y:S01]  /*61b0*/  LOP3.LUT R0, R0, 0xffffffc0, RZ, 0xc0, !PT ;  /* 0xffffffc000007812 */ /* 0x000fe200078ec0ff */
[----:B------:R-:W-:Y:S04]  /*61c0*/  IMAD.IADD R25, R22, 0x1, -R25 ;  /* 0x0000000116197824 */ /* 0x000fe800078e0a19 */
[----:B------:R-:W-:Y:S04]  /*61d0*/  IMAD.IADD R0, R23, 0x1, R0 ;  /* 0x0000000117007824 */ /* 0x000fe800078e0200 */
[----:B------:R-:W-:Y:S01]  /*61e0*/  IMAD R25, R25, 0x100000, R0 ;  /* 0x0010000019197824 */ /* 0x000fe200078e0200 */
[----:B---3--:R-:W-:Y:S01]  /*61f0*/  @P5 SEL R65, RZ, 0x1, !P1 ;  /* 0x00000001ff415807 */ /* 0x008fe20004800000 */
[----:B----4-:R-:W-:Y:S06]  /*6200*/  @!P5 BRA `(.L_x_94) ;  /* 0x000000000068d947 */ /* 0x010fec0003800000 */
[----:B------:R-:W-:Y:S01]  /*6210*/  HFMA2 R31, -RZ, RZ, 0, 0 ;  /* 0x00000000ff1f7431 */ /* 0x000fe200000001ff */
[----:B------:R-:W-:Y:S01]  /*6220*/  ISETP.NE.AND P1, PT, R65, RZ, PT ;  /* 0x000000ff4100720c */ /* 0x000fe20003f25270 */
[----:B------:R-:W-:Y:S01]  /*6230*/  IMAD.U32 R0, RZ, RZ, UR46 ;  /* 0x0000002eff007e24 */ /* 0x000fe2000f8e00ff */
[----:B------:R-:W-:Y:S11]  /*6240*/  BSSY B0, `(.L_x_95) ;  /* 0x0000005000007945 */ /* 0x000ff60003800000 */
[----:B------:R-:W-:Y:S05]  /*6250*/  @P1 BRA `(.L_x_96) ;  /* 0x00000000000c1947 */ /* 0x000fea0003800000 */
[----:B------:R-:W-:Y:S04]  /*6260*/  SHF.L.U32 R4, R63, 0x1f, RZ ;  /* 0x0000001f3f047819 */ /* 0x000fe800000006ff */
[----:B------:R-:W1:Y:S02]  /*6270*/  SYNCS.PHASECHK.TRANS64.TRYWAIT P1, [R2+URZ+0x40], R4 ;  /* 0x00004004020075a7 */ /* 0x000e6400080211ff */
[----:B-1----:R-:W-:Y:S05]  /*6280*/  @!P1 BRA `(.L_x_97) ;  /* 0x0000001c00b49947 */ /* 0x002fea0003800000 */
.L_x_96:
[----:B------:R-:W-:Y:S05]  /*6290*/  BSYNC B0 ;  /* 0x0000000000007941 */ /* 0x000fea0003800000 */
.L_x_95:
[----:B------:R-:W-:Y:S01]  /*62a0*/  ISETP.NE.AND P1, PT, R66, RZ, PT ;  /* 0x000000ff4200720c */ /* 0x000fe20003f25270 */
[----:B------:R-:W-:Y:S01]  /*62b0*/  IMAD.MOV.U32 R30, RZ, RZ, RZ ;  /* 0x000000ffff1e7224 */ /* 0x000fe200078e00ff */
[----:B------:R-:W-:Y:S02]  /*62c0*/  CS2R R28, SRZ ;  /* 0x00000000001c7805 */ /* 0x000fe4000001ff00 */
[----:B------:R-:W-:Y:S02]  /*62d0*/  CS2R R38, SRZ ;  /* 0x0000000000267805 */ /* 0x000fe4000001ff00 */
[----:B------:R-:W-:Y:S07]  /*62e0*/  CS2R R36, SRZ ;  /* 0x0000000000247805 */ /* 0x000fee000001ff00 */
[----:B-1----:R-:W-:Y:S01]  /*62f0*/  @P1 IMAD R2, R0, 0x800, R44 ;  /* 0x0000080000021824 */ /* 0x002fe200078e022c */
[----:B------:R-:W-:Y:S05]  /*6300*/  @P1 WARPSYNC.ALL ;  /* 0x0000000000001948 */ /* 0x000fea0003800000 */
[----:B------:R-:W-:Y:S01]  /*6310*/  @P1 LEA R2, R2, UR44, 0x1 ;  /* 0x0000002c02021c11 */ /* 0x000fe2000f8e08ff */
[----:B------:R-:W-:Y:S04]  /*6320*/  UIADD3 UR4, UPT, UPT, UR46, 0x1, URZ ;  /* 0x000000012e047890 */ /* 0x000fe8000fffe0ff */
[----:B------:R1:W3:Y:S01]  /*6330*/  @P1 LDSM.16.M88.4 R28, [R2+0x200] ;  /* 0x00020000021c183b */ /* 0x0002e20000000200 */
[----:B------:R-:W-:Y:S01]  /*6340*/  UISETP.NE.AND UP0, UPT, UR4, 0x3, UPT ;  /* 0x000000030400788c */ /* 0x000fe2000bf05270 */
[----:B------:R-:W-:Y:S03]  /*6350*/  @P1 IMAD R0, R54, 0x2, R2 ;  /* 0x0000000236001824 */ /* 0x000fe600078e0202 */
[----:B------:R-:W-:Y:S02]  /*6360*/  USEL UR5, URZ, 0x1, UP0 ;  /* 0x00000001ff057887 */ /* 0x000fe40008000000 */
[----:B------:R1:W4:Y:S01]  /*6370*/  @P1 LDSM.16.M88.4 R36, [R0+0x200] ;  /* 0x000200000024183b */ /* 0x0003220000000200 */
[----:B------:R-:W-:Y:S03]  /*6380*/  USEL UR4, UR4, URZ, UP0 ;  /* 0x000000ff04047287 */ /* 0x000fe60008000000 */
[----:B------:R-:W-:Y:S03]  /*6390*/  LOP3.LUT R63, R63, UR5, RZ, 0x3c, !PT ;  /* 0x000000053f3f7c12 */ /* 0x000fe6000f8e3cff */
[----:B------:R-:W-:Y:S02]  /*63a0*/  IMAD.U32 R64, RZ, RZ, UR4 ;  /* 0x00000004ff407e24 */ /* 0x000fe4000f8e00ff */
.L_x_94:
[----:B------:R-:W-:Y:S05]  /*63b0*/  BSYNC B1 ;  /* 0x0000000000017941 */ /* 0x000fea0003800000 */
.L_x_93:
[----:B-1----:R-:W-:Y:S04]  /*63c0*/  SHF.R.U32.HI R0, RZ, 0x15, R25 ;  /* 0x00000015ff007819 */ /* 0x002fe80000011619 */
[----:B------:R-:W-:Y:S01]  /*63d0*/  LOP3.LUT P1, RZ, R0, 0x3, R46, 0x48, !PT ;  /* 0x0000000300ff7812 */ /* 0x000fe2000782482e */
[----:B------:R-:W-:Y:S01]  /*63e0*/  @!UPT UIADD3 URZ, UPT, UPT, URZ, URZ, URZ ;  /* 0x000000fffffff290 */ /* 0x000fe2000fffe0ff */
[----:B--2---:R-:W-:Y:S11]  /*63f0*/  @P0 BRA `(.L_x_98) ;  /* 0x0000000000080947 */ /* 0x004ff60003800000 */
[----:B------:R-:W1:Y:S02]  /*6400*/  SYNCS.PHASECHK.TRANS64.TRYWAIT P0, [R27+URZ+0xa0], R3 ;  /* 0x0000a0031b0075a7 */ /* 0x000e6400080011ff */
[----:B-1----:R-:W-:Y:S05]  /*6410*/  @!P0 BRA `(.L_x_99) ;  /* 0x0000001c00648947 */ /* 0x002fea0003800000 */
.L_x_98:
[----:B------:R-:W-:Y:S05]  /*6420*/  @!P1 BRA `(.L_x_100) ;  /* 0x0000000000409947 */ /* 0x000fea0003800000 */
[----:B------:R-:W2:Y:S01]  /*6430*/  LDCU.64 UR8, c[0x4][0x70] ;  /* 0x01000e00ff0877ac */ /* 0x000ea20008000a00 */
[----:B-1----:R-:W-:Y:S01]  /*6440*/  MOV R3, 0x0 ;  /* 0x0000000000037802 */ /* 0x002fe20000000f00 */
[----:B------:R-:W-:Y:S02]  /*6450*/  HFMA2 R12, -RZ, RZ, 0, 5.9604644775390625e-08 ;  /* 0x00000001ff0c7431 */ /* 0x000fe400000001ff */
[----:B------:R-:W-:Y:S02]  /*6460*/  IMAD.MOV.U32 R8, RZ, RZ, 0x192 ;  /* 0x00000192ff087424 */ /* 0x000fe400078e00ff */
[----:B------:R-:W-:Y:S01]  /*6470*/  IMAD.MOV.U32 R13, RZ, RZ, RZ ;  /* 0x000000ffff0d7224 */ /* 0x000fe200078e00ff */
[----:B------:R-:W1:Y:S01]  /*6480*/  LDCU.64 UR6, c[0x4][0x78] ;  /* 0x01000f00ff0677ac */ /* 0x000e620008000a00 */
[----:B------:R-:W3:Y:S01]  /*6490*/  LDC.64 R2, c[0x4][R3] ;  /* 0x0100000003027b82 */ /* 0x000ee20000000a00 */
[----:B------:R-:W5:Y:S01]  /*64a0*/  LDCU.64 UR4, c[0x4][0x10] ;  /* 0x01000200ff0477ac */ /* 0x000f620008000a00 */
[----:B--2---:R-:W-:Y:S01]  /*64b0*/  MOV R5, UR9 ;  /* 0x0000000900057c02 */ /* 0x004fe20008000f00 */
[----:B------:R-:W-:Y:S01]  /*64c0*/  IMAD.U32 R4, RZ, RZ, UR8 ;  /* 0x00000008ff047e24 */ /* 0x000fe2000f8e00ff */
[----:B-1----:R-:W-:Y:S01]  /*64d0*/  MOV R7, UR7 ;  /* 0x0000000700077c02 */ /* 0x002fe20008000f00 */
[----:B------:R-:W-:Y:S01]  /*64e0*/  IMAD.U32 R6, RZ, RZ, UR6 ;  /* 0x00000006ff067e24 */ /* 0x000fe2000f8e00ff */
[----:B-----5:R-:W-:Y:S01]  /*64f0*/  MOV R11, UR5 ;  /* 0x00000005000b7c02 */ /* 0x020fe20008000f00 */
[----:B------:R-:W-:Y:S02]  /*6500*/  IMAD.U32 R10, RZ, RZ, UR4 ;  /* 0x00000004ff0a7e24 */ /* 0x000fe4000f8e00ff */
[----:B------:R-:W-:Y:S07]  /*6510*/  LEPC R20, `(.L_x_100) ;  /* 0x000000001014794e */ /* 0x000fee0000000000 */
[----:B---34-:R-:W-:Y:S05]  /*6520*/  CALL.ABS.NOINC R2 ;  /* 0x0000000002007343 */ /* 0x018fea0003c00000 */
.L_x_100:
[----:B-1-3--:R-:W-:Y:S01]  /*6530*/  SHF.L.U32 R3, R28, 0x10, RZ ;  /* 0x000000101c037819 */ /* 0x00afe200000006ff */
[----:B------:R-:W-:Y:S05]  /*6540*/  WARPSYNC.ALL ;  /* 0x0000000000007948 */ /* 0x000fea0003800000 */
[----:B------:R-:W-:Y:S01]  /*6550*/  R2UR UR4, R25 ;  /* 0x00000000190472ca */ /* 0x000fe200000e0000 */
[----:B------:R-:W-:Y:S01]  /*6560*/  BSSY.RECONVERGENT B0, `(.L_x_101) ;  /* 0x0000051000007945 */ /* 0x000fe20003800200 */
[----:B------:R-:W-:Y:S02]  /*6570*/  SHF.L.U32 R20, R30, 0x10, RZ ;  /* 0x000000101e147819 */ /* 0x000fe400000006ff */
[----:B------:R-:W-:Y:S02]  /*6580*/  SHF.L.U32 R62, R54, 0x1, RZ ;  /* 0x00000001363e7819 */ /* 0x000fe400000006ff */
[----:B------:R-:W-:Y:S07]  /*6590*/  ISETP.NE.AND P0, PT, R55, RZ, PT ;  /* 0x000000ff3700720c */ /* 0x000fee0003f05270 */
[----:B------:R-:W1:Y:S02]  /*65a0*/  LDTM.16dp256bit.x4 R4, tmem[UR4] ;  /* 0x00000004000479ee */ /* 0x000e640008120000 */
[----:B-1----:R-:W-:Y:S01]  /*65b0*/  FMUL R0, R24, R4 ;  /* 0x0000000418007220 */ /* 0x002fe20000400000 */
[----:B------:R-:W-:Y:S01]  /*65c0*/  LOP3.LUT R4, R28, 0xffff0000, RZ, 0xc0, !PT ;  /* 0xffff00001c047812 */ /* 0x000fe200078ec0ff */
[----:B------:R-:W-:Y:S01]  /*65d0*/  FMUL R2, R24, R5 ;  /* 0x0000000518027220 */ /* 0x000fe20000400000 */
[C---:B------:R-:W-:Y:S01]  /*65e0*/  SHF.L.U32 R5, R29.reuse, 0x10, RZ ;  /* 0x000000101d057819 */ /* 0x040fe200000006ff */
[----:B------:R-:W-:Y:S01]  /*65f0*/  FFMA R0, R26, R3, R0 ;  /* 0x000000031a007223 */ /* 0x000fe20000000000 */
[----:B------:R-:W-:Y:S01]  /*6600*/  FMUL R3, R24, R6 ;  /* 0x0000000618037220 */ /* 0x000fe20000400000 */
[----:B------:R-:W-:Y:S01]  /*6610*/  LOP3.LUT R6, R29, 0xffff0000, RZ, 0xc0, !PT ;  /* 0xffff00001d067812 */ /* 0x000fe200078ec0ff */
[----:B------:R-:W-:Y:S01]  /*6620*/  FFMA R2, R26, R4, R2 ;  /* 0x000000041a027223 */ /* 0x000fe20000000002 */
[----:B------:R-:W-:Y:S01]  /*6630*/  FMUL R7, R24, R7 ;  /* 0x0000000718077220 */ /* 0x000fe20000400000 */
[----:B------:R-:W-:Y:S01]  /*6640*/  FFMA R3, R26, R5, R3 ;  /* 0x000000051a037223 */ /* 0x000fe20000000003 */
[C---:B------:R-:W-:Y:S01]  /*6650*/  FMUL R4, R24.reuse, R8 ;  /* 0x0000000818047220 */ /* 0x040fe20000400000 */
[----:B------:R-:W-:Y:S01]  /*6660*/  FMUL R5, R24, R9 ;  /* 0x0000000918057220 */ /* 0x000fe20000400000 */
[----:B------:R-:W-:Y:S01]  /*6670*/  F2FP.BF16.F32.PACK_AB R32, R2, R0 ;  /* 0x000000000220723e */ /* 0x000fe200000010ff */
[----:B------:R-:W-:Y:S01]  /*6680*/  FFMA R7, R26, R6, R7 ;  /* 0x000000061a077223 */ /* 0x000fe20000000007 */
[----:B------:R-:W-:Y:S01]  /*6690*/  LOP3.LUT R0, R30, 0xffff0000, RZ, 0xc0, !PT ;  /* 0xffff00001e007812 */ /* 0x000fe200078ec0ff */
[----:B------:R-:W-:Y:S01]  /*66a0*/  FFMA R4, R26, R20, R4 ;  /* 0x000000141a047223 */ /* 0x000fe20000000004 */
[----:B------:R-:W-:Y:S01]  /*66b0*/  SHF.L.U32 R2, R31, 0x10, RZ ;  /* 0x000000101f027819 */ /* 0x000fe200000006ff */
[----:B------:R-:W-:Y:S01]  /*66c0*/  FMUL R6, R24, R10 ;  /* 0x0000000a18067220 */ /* 0x000fe20000400000 */
[----:B------:R-:W-:Y:S01]  /*66d0*/  F2FP.BF16.F32.PACK_AB R33, R7, R3 ;  /* 0x000000030721723e */ /* 0x000fe200000010ff */
[C---:B------:R-:W-:Y:S01]  /*66e0*/  FFMA R5, R26.reuse, R0, R5 ;  /* 0x000000001a057223 */ /* 0x040fe20000000005 */
[----:B------:R-:W-:Y:S01]  /*66f0*/  LOP3.LUT R3, R31, 0xffff0000, RZ, 0xc0, !PT ;  /* 0xffff00001f037812 */ /* 0x000fe200078ec0ff */
[----:B------:R-:W-:Y:S01]  /*6700*/  FFMA R6, R26, R2, R6 ;  /* 0x000000021a067223 */ /* 0x000fe20000000006 */
[----:B----4-:R-:W-:Y:S01]  /*6710*/  SHF.L.U32 R7, R36, 0x10, RZ ;  /* 0x0000001024077819 */ /* 0x010fe200000006ff */
[----:B------:R-:W-:Y:S01]  /*6720*/  FMUL R11, R24, R11 ;  /* 0x0000000b180b7220 */ /* 0x000fe20000400000 */
[----:B------:R-:W-:Y:S01]  /*6730*/  LOP3.LUT R0, R36, 0xffff0000, RZ, 0xc0, !PT ;  /* 0xffff000024007812 */ /* 0x000fe200078ec0ff */
[C---:B------:R-:W-:Y:S01]  /*6740*/  FMUL R8, R24.reuse, R12 ;  /* 0x0000000c18087220 */ /* 0x040fe20000400000 */
[----:B------:R-:W-:Y:S01]  /*6750*/  SHF.L.U32 R2, R37, 0x10, RZ ;  /* 0x0000001025027819 */ /* 0x000fe200000006ff */
[----:B------:R-:W-:Y:S01]  /*6760*/  FMUL R9, R24, R13 ;  /* 0x0000000d18097220 */ /* 0x000fe20000400000 */
[----:B------:R-:W-:Y:S01]  /*6770*/  F2FP.BF16.F32.PACK_AB R34, R5, R4 ;  /* 0x000000040522723e */ /* 0x000fe200000010ff */
[C---:B------:R-:W-:Y:S01]  /*6780*/  FFMA R11, R26.reuse, R3, R11 ;  /* 0x000000031a0b7223 */ /* 0x040fe2000000000b */
[----:B------:R-:W-:Y:S01]  /*6790*/  MOV R5, UR46 ;  /* 0x0000002e00057c02 */ /* 0x000fe20008000f00 */
[C---:B------:R-:W-:Y:S01]  /*67a0*/  FFMA R8, R26.reuse, R7, R8 ;  /* 0x000000071a087223 */ /* 0x040fe20000000008 */
[----:B------:R-:W-:Y:S01]  /*67b0*/  SHF.L.U32 R3, R39, 0x10, RZ ;  /* 0x0000001027037819 */ /* 0x000fe200000006ff */
[----:B------:R-:W-:Y:S01]  /*67c0*/  FFMA R9, R26, R0, R9 ;  /* 0x000000001a097223 */ /* 0x000fe20000000009 */
[----:B------:R-:W-:Y:S01]  /*67d0*/  LOP3.LUT R0, R37, 0xffff0000, RZ, 0xc0, !PT ;  /* 0xffff000025007812 */ /* 0x000fe200078ec0ff */
[C---:B------:R-:W-:Y:S01]  /*67e0*/  FMUL R10, R24.reuse, R14 ;  /* 0x0000000e180a7220 */ /* 0x040fe20000400000 */
[----:B------:R-:W-:Y:S01]  /*67f0*/  LOP3.LUT R4, R39, 0xffff0000, RZ, 0xc0, !PT ;  /* 0xffff000027047812 */ /* 0x000fe200078ec0ff */
[C---:B------:R-:W-:Y:S01]  /*6800*/  FMUL R15, R24.reuse, R15 ;  /* 0x0000000f180f7220 */ /* 0x040fe20000400000 */
[----:B------:R-:W-:Y:S01]  /*6810*/  FMUL R12, R24, R16 ;  /* 0x00000010180c7220 */ /* 0x000fe20000400000 */
[----:B------:R-:W-:Y:S01]  /*6820*/  FFMA R10, R26, R2, R10 ;  /* 0x000000021a0a7223 */ /* 0x000fe2000000000a */
[----:B------:R-:W-:Y:S01]  /*6830*/  LOP3.LUT R2, R38, 0xffff0000, RZ, 0xc0, !PT ;  /* 0xffff000026027812 */ /* 0x000fe200078ec0ff */
[----:B------:R-:W-:Y:S01]  /*6840*/  FFMA R15, R26, R0, R15 ;  /* 0x000000001a0f7223 */ /* 0x000fe2000000000f */
[----:B------:R-:W-:Y:S01]  /*6850*/  SHF.L.U32 R0, R38, 0x10, RZ ;  /* 0x0000001026007819 */ /* 0x000fe200000006ff */
[C---:B------:R-:W-:Y:S01]  /*6860*/  FMUL R13, R24.reuse, R17 ;  /* 0x00000011180d7220 */ /* 0x040fe20000400000 */
[C---:B------:R-:W-:Y:S01]  /*6870*/  FMUL R14, R24.reuse, R18 ;  /* 0x00000012180e7220 */ /* 0x040fe20000400000 */
[----:B------:R-:W-:Y:S01]  /*6880*/  FMUL R19, R24, R19 ;  /* 0x0000001318137220 */ /* 0x000fe20000400000 */
[----:B------:R-:W-:Y:S01]  /*6890*/  LEA R5, R5, R44, 0xb ;  /* 0x0000002c05057211 */ /* 0x000fe200078e58ff */
[C---:B------:R-:W-:Y:S01]  /*68a0*/  FFMA R12, R26.reuse, R0, R12 ;  /* 0x000000001a0c7223 */ /* 0x040fe2000000000c */
[C---:B------:R-:W-:Y:S01]  /*68b0*/  FFMA R13, R26.reuse, R2, R13 ;  /* 0x000000021a0d7223 */ /* 0x040fe2000000000d */
[C---:B------:R-:W-:Y:S01]  /*68c0*/  FFMA R14, R26.reuse, R3, R14 ;  /* 0x000000031a0e7223 */ /* 0x040fe2000000000e */
[----:B------:R-:W-:Y:S01]  /*68d0*/  FFMA R19, R26, R4, R19 ;  /* 0x000000041a137223 */ /* 0x000fe20000000013 */
[----:B------:R-:W-:Y:S02]  /*68e0*/  F2FP.BF16.F32.PACK_AB R35, R11, R6 ;  /* 0x000000060b23723e */ /* 0x000fe400000010ff */
[----:B------:R-:W-:Y:S02]  /*68f0*/  LEA R5, R5, UR44, 0x1 ;  /* 0x0000002c05057c11 */ /* 0x000fe4000f8e08ff */
[----:B------:R-:W-:Y:S02]  /*6900*/  F2FP.BF16.F32.PACK_AB R8, R9, R8 ;  /* 0x000000080908723e */ /* 0x000fe400000010ff */
[----:B------:R-:W-:Y:S01]  /*6910*/  F2FP.BF16.F32.PACK_AB R9, R15, R10 ;  /* 0x0000000a0f09723e */ /* 0x000fe200000010ff */
[----:B------:R1:W-:Y:S01]  /*6920*/  STSM.16.M88.4 [R5+0x200], R32 ;  /* 0x0002002005007844 */ /* 0x0003e20000000200 */
[----:B------:R-:W-:Y:S02]  /*6930*/  F2FP.BF16.F32.PACK_AB R10, R13, R12 ;  /* 0x0000000c0d0a723e */ /* 0x000fe400000010ff */
[----:B------:R-:W-:Y:S02]  /*6940*/  F2FP.BF16.F32.PACK_AB R11, R19, R14 ;  /* 0x0000000e130b723e */ /* 0x000fe400000010ff */
[----:B------:R-:W-:Y:S05]  /*6950*/  IADD3 R0, PT, PT, R62, 0x200, R5 ;  /* 0x000002003e007810 */ /* 0x000fea0007ffe005 */
[----:B------:R1:W-:Y:S01]  /*6960*/  STSM.16.M88.4 [R0], R8 ;  /* 0x0000000800007844 */ /* 0x0003e20000000200 */
[----:B------:R-:W-:Y:S01]  /*6970*/  @!PT LDS RZ, [RZ] ;  /* 0x00000000fffff984 */ /* 0x000fe20000000800 */
[----:B------:R-:W-:Y:S01]  /*6980*/  @!PT LDS RZ, [RZ] ;  /* 0x00000000fffff984 */ /* 0x000fe20000000800 */
[----:B------:R-:W-:Y:S01]  /*6990*/  @!PT LDS RZ, [RZ] ;  /* 0x00000000fffff984 */ /* 0x000fe20000000800 */
[----:B------:R-:W-:Y:S01]  /*69a0*/  @!PT LDS RZ, [RZ] ;  /* 0x00000000fffff984 */ /* 0x000fe20000000800 */
[----:B------:R2:W-:Y:S07]  /*69b0*/  MEMBAR.ALL.CTA ;  /* 0x0000000000007992 */ /* 0x0005ee0000008000 */
[----:B--2---:R-:W2:Y:S02]  /*69c0*/  FENCE.VIEW.ASYNC.S ;  /* 0x00000000000073c6 */ /* 0x004ea40000000000 */
[----:B--2---:R-:W-:Y:S06]  /*69d0*/  BAR.SYNC.DEFER_BLOCKING 0x1, 0x80 ;  /* 0x0042000000007b1d */ /* 0x004fec0000010000 */
[----:B------:R-:W-:Y:S05]  /*69e0*/  @P0 BRA `(.L_x_102) ;  /* 0x0000000000200947 */ /* 0x000fea0003800000 */
[----:B------:R-:W2:Y:S01]  /*69f0*/  LDCU.64 UR6, c[0x0][0x348] ;  /* 0x00006900ff0677ac */ /* 0x000ea20008000a00 */
[----:B------:R-:W-:Y:S01]  /*6a00*/  ULEA UR5, UR46, UR44, 0xc ;  /* 0x0000002c2e057291 */ /* 0x000fe2000f8e60ff */
[----:B------:R-:W-:Y:S03]  /*6a10*/  UMOV UR51, UR36 ;  /* 0x0000002400337c82 */ /* 0x000fe60008000000 */
[----:B------:R-:W-:Y:S02]  /*6a20*/  UIADD3 UR48, UPT, UPT, UR5, 0x200, URZ ;  /* 0x0000020005307890 */ /* 0x000fe4000fffe0ff */
[----:B--2---:R-:W-:Y:S04]  /*6a30*/  UIADD3 UR4, UP0, UPT, UR6, 0x680, URZ ;  /* 0x0000068006047890 */ /* 0x004fe8000ff1e0ff */
[----:B------:R-:W-:Y:S09]  /*6a40*/  UIADD3.X UR5, UPT, UPT, URZ, UR7, URZ, UP0, !UPT ;  /* 0x00000007ff057290 */ /* 0x000ff200087fe4ff */
[----:B------:R2:W-:Y:S02]  /*6a50*/  UTMASTG.3D [UR48], [UR4] ;  /* 0x00000030040073b5 */ /* 0x0005e40008010000 */
[----:B--2---:R0:W-:Y:S02]  /*6a60*/  UTMACMDFLUSH ;  /* 0x00000000000079b7 */ /* 0x0041e40000000000 */
.L_x_102:
[----:B------:R-:W-:Y:S05]  /*6a70*/  BSYNC.RECONVERGENT B0 ;  /* 0x0000000000007941 */ /* 0x000fea0003800200 */
.L_x_101:
[----:B------:R-:W-:Y:S01]  /*6a80*/  UIADD3 UR47, UPT, UPT, UR46, 0x1, URZ ;  /* 0x000000012e2f7890 */ /* 0x000fe2000fffe0ff */
[----:B------:R-:W-:Y:S03]  /*6a90*/  BSSY.RECONVERGENT B0, `(.L_x_103) ;  /* 0x0000005000007945 */ /* 0x000fe60003800200 */
[----:B------:R-:W-:Y:S04]  /*6aa0*/  UISETP.NE.AND UP0, UPT, UR47, 0x3, UPT ;  /* 0x000000032f00788c */ /* 0x000fe8000bf05270 */
[----:B------:R-:W-:Y:S01]  /*6ab0*/  USEL UR45, UR47, URZ, UP0 ;  /* 0x000000ff2f2d7287 */ /* 0x000fe20008000000 */
[----:B------:R-:W-:Y:S11]  /*6ac0*/  @P0 BRA `(.L_x_104) ;  /* 0x0000000000040947 */ /* 0x000ff60003800000 */
[----:B------:R-:W-:Y:S04]  /*6ad0*/  DEPBAR.LE SB0, 0x1 ;  /* 0x000080400000791a */ /* 0x000fe80000000000 */
.L_x_104:
[----:B------:R-:W-:Y:S05]  /*6ae0*/  BSYNC.RECONVERGENT B0 ;  /* 0x0000000000007941 */ /* 0x000fea0003800200 */
.L_x_103:
[----:B------:R-:W-:Y:S01]  /*6af0*/  BAR.SYNC.DEFER_BLOCKING 0x1, 0x80 ;  /* 0x0042000000007b1d */ /* 0x000fe20000010000 */
[----:B------:R-:W-:Y:S01]  /*6b00*/  ISETP.NE.AND P1, PT, R61, RZ, PT ;  /* 0x000000ff3d00720c */ /* 0x000fe20003f25270 */
[----:B------:R-:W-:Y:S01]  /*6b10*/  UISETP.NE.AND UP0, UPT, UR53, URZ, UPT ;  /* 0x000000ff3500728c */ /* 0x000fe2000bf05270 */
[----:B------:R-:W-:Y:S11]  /*6b20*/  LEA R2, R64, UR44, 0x3 ;  /* 0x0000002c40027c11 */ /* 0x000ff6000f8e18ff */
[----:B------:R-:W-:Y:S01]  /*6b30*/  @P1 SHF.L.U32 R3, R63, 0x1f, RZ ;  /* 0x0000001f3f031819 */ /* 0x000fe200000006ff */
[----:B------:R-:W-:Y:S06]  /*6b40*/  BRA.U !UP0, `(.L_x_105) ;  /* 0x0000000108247547 */ /* 0x000fec000b800000 */
[----:B------:R-:W-:Y:S01]  /*6b50*/  IMAD.U32 R4, RZ, RZ, UR52 ;  /* 0x00000034ff047e24 */ /* 0x000fe2000f8e00ff */
[----:B-1----:R-:W-:Y:S01]  /*6b60*/  MOV R0, UR54 ;  /* 0x0000003600007c02 */ /* 0x002fe20008000f00 */
[----:B------:R-:W-:Y:S03]  /*6b70*/  UIADD3 UR4, UPT, UPT, UR52, 0x1, URZ ;  /* 0x0000000134047890 */ /* 0x000fe6000fffe0ff */
[----:B------:R-:W-:Y:S01]  /*6b80*/  @P1 LEA R4, R4, UR44, 0x3 ;  /* 0x0000002c04041c11 */ /* 0x000fe2000f8e18ff */
[----:B------:R-:W-:Y:S04]  /*6b90*/  UISETP.NE.AND UP0, UPT, UR4, 0x3, UPT ;  /* 0x000000030400788c */ /* 0x000fe8000bf05270 */
[----:B------:R-:W-:Y:S01]  /*6ba0*/  @P1 VIADD R4, R4, 0x58 ;  /* 0x0000005804041836 */ /* 0x000fe20000000000 */
[----:B------:R-:W-:Y:S04]  /*6bb0*/  USEL UR52, UR4, URZ, UP0 ;  /* 0x000000ff04347287 */ /* 0x000fe80008000000 */
[----:B------:R-:W-:Y:S04]  /*6bc0*/  @P1 PRMT R0, R0, 0x654, R4 ;  /* 0x0000065400001816 */ /* 0x000fe80000000004 */
[----:B------:R2:W-:Y:S04]  /*6bd0*/  @P1 SYNCS.ARRIVE.TRANS64.RED.A1T0 RZ, [R0+URZ], RZ ;  /* 0x000000ff00ff19a7 */ /* 0x0005e800081004ff */
.L_x_105:
[----:B------:R-:W3:Y:S01]  /*6be0*/  @P1 SYNCS.PHASECHK.TRANS64.TRYWAIT P0, [R2+URZ+0x40], R3 ;  /* 0x00004003020015a7 */ /* 0x000ee200080011ff */
[----:B------:R-:W-:Y:S01]  /*6bf0*/  BSSY B1, `(.L_x_106) ;  /* 0x0000013000017945 */ /* 0x000fe20003800000 */
[----:B---3--:R-:W-:Y:S03]  /*6c00*/  @P1 SEL R65, RZ, 0x1, !P0 ;  /* 0x00000001ff411807 */ /* 0x008fe60004000000 */
[----:B------:R-:W-:Y:S05]  /*6c10*/  @!P1 BRA `(.L_x_107) ;  /* 0x0000000000409947 */ /* 0x000fea0003800000 */
[----:B------:R-:W-:Y:S01]  /*6c20*/  ISETP.NE.AND P1, PT, R66, RZ, PT ;  /* 0x000000ff4200720c */ /* 0x000fe20003f25270 */
[----:B------:R-:W-:Y:S01]  /*6c30*/  BSSY B0, `(.L_x_108) ;  /* 0x0000009000007945 */ /* 0x000fe20003800000 */
[----:B------:R-:W-:Y:S11]  /*6c40*/  ISETP.NE.AND P0, PT, R65, RZ, PT ;  /* 0x000000ff4100720c */ /* 0x000ff60003f05270 */
[----:B------:R-:W-:Y:S05]  /*6c50*/  @P1 IMAD R3, R64, 0x800, R44 ;  /* 0x0000080040031824 */ /* 0x000fea00078e022c */
[----:B------:R-:W-:Y:S05]  /*6c60*/  @P1 LEA R3, R3, UR44, 0x1 ;  /* 0x0000002c03031c11 */ /* 0x000fea000f8e08ff */
[----:B-12---:R-:W-:Y:S01]  /*6c70*/  @P1 IMAD.IADD R0, R62, 0x1, R3 ;  /* 0x000000013e001824 */ /* 0x006fe200078e0203 */
[----:B------:R-:W-:Y:S06]  /*6c80*/  @P0 BRA `(.L_x_109) ;  /* 0x00000000000c0947 */ /* 0x000fec0003800000 */
[----:B------:R-:W-:Y:S04]  /*6c90*/  SHF.L.U32 R63, R63, 0x1f, RZ ;  /* 0x0000001f3f3f7819 */ /* 0x000fe800000006ff */
[----:B------:R-:W1:Y:S02]  /*6ca0*/  SYNCS.PHASECHK.TRANS64.TRYWAIT P0, [R2+URZ+0x40], R63 ;  /* 0x0000403f020075a7 */ /* 0x000e6400080011ff */
[----:B-1----:R-:W-:Y:S05]  /*6cb0*/  @!P0 BRA `(.L_x_110) ;  /* 0x0000001400508947 */ /* 0x002fea0003800000 */
.L_x_109:
[----:B------:R-:W-:Y:S05]  /*6cc0*/  BSYNC B0 ;  /* 0x0000000000007941 */ /* 0x000fea0003800000 */
.L_x_108:
[----:B------:R-:W-:Y:S11]  /*6cd0*/  ISETP.NE.AND P0, PT, R66, RZ, PT ;  /* 0x000000ff4200720c */ /* 0x000ff60003f05270 */
[----:B------:R-:W-:Y:S02]  /*6ce0*/  @!UPT UIADD3 URZ, UPT, UPT, URZ, URZ, URZ ;  /* 0x000000fffffff290 */ /* 0x000fe4000fffe0ff */
[----:B------:R-:W-:Y:S05]  /*6cf0*/  @P0 WARPSYNC.ALL ;  /* 0x0000000000000948 */ /* 0x000fea0003800000 */
[----:B------:R3:W4:Y:S04]  /*6d00*/  @P0 LDSM.16.M88.4 R28, [R3+0x200] ;  /* 0x00020000031c083b */ /* 0x0007280000000200 */
[----:B------:R3:W2:Y:S02]  /*6d10*/  @P0 LDSM.16.M88.4 R36, [R0+0x200] ;  /* 0x000200000024083b */ /* 0x0006a40000000200 */
.L_x_107:
[----:B------:R-:W-:Y:S05]  /*6d20*/  BSYNC B1 ;  /* 0x0000000000017941 */ /* 0x000fea0003800000 */
.L_x_106:
[----:B-123--:R-:W-:Y:S05]  /*6d30*/  VIADD R0, R25, 0x20 ;  /* 0x0000002019007836 */ /* 0x00efea0000000000 */
[----:B------:R-:W-:Y:S04]  /*6d40*/  SHF.R.U32.HI R0, RZ, 0x15, R0 ;  /* 0x00000015ff007819 */ /* 0x000fe80000011600 */
[----:B------:R-:W-:Y:S11]  /*6d50*/  LOP3.LUT P0, RZ, R0, 0x3, R46, 0x48, !PT ;  /* 0x0000000300ff7812 */ /* 0x000ff6000780482e */
[----:B------:R-:W-:Y:S02]  /*6d60*/  @!UPT UIADD3 URZ, UPT, UPT, URZ, URZ, URZ ;  /* 0x000000fffffff290 */ /* 0x000fe4000fffe0ff */
[----:B------:R-:W-:Y:S05]  /*6d70*/  @!P0 BRA `(.L_x_111) ;  /* 0x0000000000408947 */ /* 0x000fea0003800000 */
[----:B------:R-:W1:Y:S01]  /*6d80*/  LDCU.64 UR8, c[0x4][0x70] ;  /* 0x01000e00ff0877ac */ /* 0x000e620008000a00 */
[----:B------:R-:W-:Y:S01]  /*6d90*/  MOV R3, 0x0 ;  /* 0x0000000000037802 */ /* 0x000fe20000000f00 */
[----:B------:R-:W-:Y:S02]  /*6da0*/  HFMA2 R12, -RZ, RZ, 0, 5.9604644775390625e-08 ;  /* 0x00000001ff0c7431 */ /* 0x000fe400000001ff */
[----:B------:R-:W-:Y:S02]  /*6db0*/  IMAD.MOV.U32 R8, RZ, RZ, 0x192 ;  /* 0x00000192ff087424 */ /* 0x000fe400078e00ff */
[----:B------:R-:W-:Y:S01]  /*6dc0*/  IMAD.MOV.U32 R13, RZ, RZ, RZ ;  /* 0x000000ffff0d7224 */ /* 0x000fe200078e00ff */
[----:B------:R-:W2:Y:S01]  /*6dd0*/  LDCU.64 UR6, c[0x4][0x78] ;  /* 0x01000f00ff0677ac */ /* 0x000ea20008000a00 */
[----:B------:R-:W3:Y:S01]  /*6de0*/  LDC.64 R2, c[0x4][R3] ;  /* 0x0100000003027b82 */ /* 0x000ee20000000a00 */
[----:B------:R-:W5:Y:S01]  /*6df0*/  LDCU.64 UR4, c[0x4][0x10] ;  /* 0x01000200ff0477ac */ /* 0x000f620008000a00 */
[----:B-1----:R-:W-:Y:S01]  /*6e00*/  MOV R5, UR9 ;  /* 0x0000000900057c02 */ /* 0x002fe20008000f00 */
[----:B------:R-:W-:Y:S01]  /*6e10*/  IMAD.U32 R4, RZ, RZ, UR8 ;  /* 0x00000008ff047e24 */ /* 0x000fe2000f8e00ff */
[----:B--2---:R-:W-:Y:S01]  /*6e20*/  MOV R7, UR7 ;  /* 0x0000000700077c02 */ /* 0x004fe20008000f00 */
[----:B------:R-:W-:Y:S01]  /*6e30*/  IMAD.U32 R6, RZ, RZ, UR6 ;  /* 0x00000006ff067e24 */ /* 0x000fe2000f8e00ff */
[----:B-----5:R-:W-:Y:S01]  /*6e40*/  MOV R11, UR5 ;  /* 0x00000005000b7c02 */ /* 0x020fe20008000f00 */
[----:B------:R-:W-:Y:S02]  /*6e50*/  IMAD.U32 R10, RZ, RZ, UR4 ;  /* 0x00000004ff0a7e24 */ /* 0x000fe4000f8e00ff */
[----:B------:R-:W-:Y:S07]  /*6e60*/  LEPC R20, `(.L_x_111) ;  /* 0x000000001014794e */ /* 0x000fee0000000000 */
[----:B---34-:R-:W-:Y:S05]  /*6e70*/  CALL.ABS.NOINC R2 ;  /* 0x0000000002007343 */ /* 0x018fea0003c00000 */
.L_x_111:
[----:B------:R-:W-:Y:S01]  /*6e80*/  ISETP.NE.AND P0, PT, R55, RZ, PT ;  /* 0x000000ff3700720c */ /* 0x000fe20003f05270 */
[----:B------:R-:W-:Y:S05]  /*6e90*/  WARPSYNC.ALL ;  /* 0x0000000000007948 */ /* 0x000fea0003800000 */
[----:B------:R-:W-:Y:S01]  /*6ea0*/  R2UR UR4, R25 ;  /* 0x00000000190472ca */ /* 0x000fe200000e0000 */
[----:B------:R-:W-:Y:S01]  /*6eb0*/  BSSY.RECONVERGENT B0, `(.L_x_112) ;  /* 0x0000057000007945 */ /* 0x000fe20003800200 */
[C---:B----4-:R-:W-:Y:S02]  /*6ec0*/  SHF.L.U32 R20, R28.reuse, 0x10, RZ ;  /* 0x000000101c147819 */ /* 0x050fe400000006ff */
[----:B------:R-:W-:Y:S02]  /*6ed0*/  LOP3.LUT R21, R28, 0xffff0000, RZ, 0xc0, !PT ;  /* 0xffff00001c157812 */ /* 0x000fe400078ec0ff */
[----:B------:R-:W-:Y:S02]  /*6ee0*/  SHF.L.U32 R25, R29, 0x10, RZ ;  /* 0x000000101d197819 */ /* 0x000fe400000006ff */
[----:B------:R-:W-:Y:S02]  /*6ef0*/  SHF.L.U32 R28, R30, 0x10, RZ ;  /* 0x000000101e1c7819 */ /* 0x000fe400000006ff */
[C---:B------:R-:W-:Y:S02]  /*6f00*/  SHF.L.U32 R32, R36.reuse, 0x10, RZ ;  /* 0x0000001024207819 */ /* 0x040fe400000006ff */
[----:B------:R-:W-:Y:S01]  /*6f10*/  LOP3.LUT R33, R36, 0xffff0000, RZ, 0xc0, !PT ;  /* 0xffff000024217812 */ /* 0x000fe200078ec0ff */
[----:B------:R-:W1:Y:S01]  /*6f20*/  LDTM.16dp256bit.x4 R4, tmem[UR4+0x20] ;  /* 0x00002004000479ee */ /* 0x000e620008120000 */
[----:B------:R-:W-:Y:S01]  /*6f30*/  R2UR UR4, R27 ;  /* 0x000000001b0472ca */ /* 0x000fe200000e0000 */
[----:B------:R-:W-:Y:S01]  /*6f40*/  NOP ;  /* 0x0000000000007918 */ /* 0x000fe20000000000 */
[----:B------:R-:W-:Y:S02]  /*6f50*/  LOP3.LUT R27, R29, 0xffff0000, RZ, 0xc0, !PT ;  /* 0xffff00001d1b7812 */ /* 0x000fe400078ec0ff */
[----:B------:R-:W-:Y:S02]  /*6f60*/  LOP3.LUT R29, R30, 0xffff0000, RZ, 0xc0, !PT ;  /* 0xffff00001e1d7812 */ /* 0x000fe400078ec0ff */
[C---:B------:R-:W-:Y:S02]  /*6f70*/  SHF.L.U32 R30, R31.reuse, 0x10, RZ ;  /* 0x000000101f1e7819 */ /* 0x040fe400000006ff */
[----:B------:R-:W-:Y:S02]  /*6f80*/  LOP3.LUT R31, R31, 0xffff0000, RZ, 0xc0, !PT ;  /* 0xffff00001f1f7812 */ /* 0x000fe400078ec0ff */
[C---:B------:R-:W-:Y:S02]  /*6f90*/  SHF.L.U32 R34, R37.reuse, 0x10, RZ ;  /* 0x0000001025227819 */ /* 0x040fe400000006ff */
[----:B------:R-:W-:Y:S01]  /*6fa0*/  LOP3.LUT R35, R37, 0xffff0000, RZ, 0xc0, !PT ;  /* 0xffff000025237812 */ /* 0x000fe200078ec0ff */
[----:B------:R-:W-:Y:S01]  /*6fb0*/  UIADD3 UR4, UPT, UPT, UR4, 0xc0, URZ ;  /* 0x000000c004047890 */ /* 0x000fe2000fffe0ff */
[C---:B------:R-:W-:Y:S02]  /*6fc0*/  SHF.L.U32 R36, R38.reuse, 0x10, RZ ;  /* 0x0000001026247819 */ /* 0x040fe400000006ff */
[----:B------:R-:W-:Y:S01]  /*6fd0*/  LOP3.LUT R37, R38, 0xffff0000, RZ, 0xc0, !PT ;  /* 0xffff000026257812 */ /* 0x000fe200078ec0ff */
[----:B------:R-:W-:Y:S01]  /*6fe0*/  UPRMT UR4, UR54, 0x654, UR4 ;  /* 0x0000065436047896 */ /* 0x000fe20008000004 */
[C---:B------:R-:W-:Y:S02]  /*6ff0*/  SHF.L.U32 R38, R39.reuse, 0x10, RZ ;  /* 0x0000001027267819 */ /* 0x040fe400000006ff */
[----:B------:R-:W-:Y:S01]  /*7000*/  LOP3.LUT R39, R39, 0xffff0000, RZ, 0xc0, !PT ;  /* 0xffff000027277812 */ /* 0x000fe200078ec0ff */
[C---:B-1----:R-:W-:Y:S01]  /*7010*/  FMUL R4, R24.reuse, R4 ;  /* 0x0000000418047220 */ /* 0x042fe20000400000 */
[C---:B------:R-:W-:Y:S01]  /*7020*/  FMUL R5, R24.reuse, R5 ;  /* 0x0000000518057220 */ /* 0x040fe20000400000 */
[----:B------:R-:W-:Y:S03]  /*7030*/  FMUL R6, R24, R6 ;  /* 0x0000000618067220 */ /* 0x000fe60000400000 */
[----:B------:R-:W-:Y:S01]  /*7040*/  SYNCS.ARRIVE.TRANS64.RED.A1T0 RZ, [UR4], RZ ;  /* 0x000000ffffff79a7 */ /* 0x000fe20008100404 */
[C---:B------:R-:W-:Y:S01]  /*7050*/  FFMA R4, R26.reuse, R20, R4 ;  /* 0x000000141a047223 */ /* 0x040fe20000000004 */
[C---:B------:R-:W-:Y:S01]  /*7060*/  FFMA R5, R26.reuse, R21, R5 ;  /* 0x000000151a057223 */ /* 0x040fe20000000005 */
[----:B------:R-:W-:Y:S01]  /*7070*/  FFMA R6, R26, R25, R6 ;  /* 0x000000191a067223 */ /* 0x000fe20000000006 */
[C---:B------:R-:W-:Y:S01]  /*7080*/  FMUL R7, R24.reuse, R7 ;  /* 0x0000000718077220 */ /* 0x040fe20000400000 */
[C---:B------:R-:W-:Y:S01]  /*7090*/  FMUL R8, R24.reuse, R8 ;  /* 0x0000000818087220 */ /* 0x040fe20000400000 */
[----:B------:R-:W-:Y:S01]  /*70a0*/  FMUL R9, R24, R9 ;  /* 0x0000000918097220 */ /* 0x000fe20000400000 */
[----:B------:R-:W-:Y:S01]  /*70b0*/  F2FP.BF16.F32.PACK_AB R4, R5, R4 ;  /* 0x000000040504723e */ /* 0x000fe200000010ff */
[C---:B------:R-:W-:Y:S01]  /*70c0*/  FFMA R7, R26.reuse, R27, R7 ;  /* 0x0000001b1a077223 */ /* 0x040fe20000000007 */
[C---:B------:R-:W-:Y:S01]  /*70d0*/  FFMA R8, R26.reuse, R28, R8 ;  /* 0x0000001c1a087223 */ /* 0x040fe20000000008 */
[----:B------:R-:W-:Y:S01]  /*70e0*/  FFMA R9, R26, R29, R9 ;  /* 0x0000001d1a097223 */ /* 0x000fe20000000009 */
[C---:B------:R-:W-:Y:S01]  /*70f0*/  FMUL R10, R24.reuse, R10 ;  /* 0x0000000a180a7220 */ /* 0x040fe20000400000 */
[C---:B------:R-:W-:Y:S01]  /*7100*/  FMUL R11, R24.reuse, R11 ;  /* 0x0000000b180b7220 */ /* 0x040fe20000400000 */
[----:B------:R-:W-:Y:S01]  /*7110*/  F2FP.BF16.F32.PACK_AB R5, R7, R6 ;  /* 0x000000060705723e */ /* 0x000fe200000010ff */
[C---:B------:R-:W-:Y:S01]  /*7120*/  FMUL R0, R24.reuse, R12 ;  /* 0x0000000c18007220 */ /* 0x040fe20000400000 */
[----:B------:R-:W-:Y:S01]  /*7130*/  FMUL R2, R24, R13 ;  /* 0x0000000d18027220 */ /* 0x000fe20000400000 */
[----:B------:R-:W-:Y:S01]  /*7140*/  FFMA R10, R26, R30, R10 ;  /* 0x0000001e1a0a7223 */ /* 0x000fe2000000000a */
[----:B------:R-:W-:Y:S01]  /*7150*/  FMUL R3, R24, R14 ;  /* 0x0000000e18037220 */ /* 0x000fe20000400000 */
[----:B------:R-:W-:Y:S01]  /*7160*/  F2FP.BF16.F32.PACK_AB R6, R9, R8 ;  /* 0x000000080906723e */ /* 0x000fe200000010ff */
[----:B------:R-:W-:Y:S01]  /*7170*/  FFMA R11, R26, R31, R11 ;  /* 0x0000001f1a0b7223 */ /* 0x000fe2000000000b */
[C---:B------:R-:W-:Y:S01]  /*7180*/  FMUL R15, R24.reuse, R15 ;  /* 0x0000000f180f7220 */ /* 0x040fe20000400000 */
[----:B------:R-:W-:Y:S01]  /*7190*/  FMUL R12, R24, R16 ;  /* 0x00000010180c7220 */ /* 0x000fe20000400000 */
[----:B------:R-:W-:Y:S01]  /*71a0*/  FFMA R0, R26, R32, R0 ;  /* 0x000000201a007223 */ /* 0x000fe20000000000 */
[----:B------:R-:W-:Y:S01]  /*71b0*/  MOV R8, UR45 ;  /* 0x0000002d00087c02 */ /* 0x000fe20008000f00 */
[----:B------:R-:W-:Y:S01]  /*71c0*/  FMUL R13, R24, R17 ;  /* 0x00000011180d7220 */ /* 0x000fe20000400000 */
[----:B------:R-:W-:Y:S01]  /*71d0*/  FFMA R2, R26, R33, R2 ;  /* 0x000000211a027223 */ /* 0x000fe20000000002 */
[----:B------:R-:W-:Y:S01]  /*71e0*/  FMUL R14, R24, R18 ;  /* 0x00000012180e7220 */ /* 0x000fe20000400000 */
[C---:B------:R-:W-:Y:S01]  /*71f0*/  FFMA R3, R26.reuse, R34, R3 ;  /* 0x000000221a037223 */ /* 0x040fe20000000003 */
[----:B------:R-:W-:Y:S01]  /*7200*/  FFMA R15, R26, R35, R15 ;  /* 0x000000231a0f7223 */ /* 0x000fe2000000000f */
[----:B------:R-:W-:Y:S01]  /*7210*/  FMUL R19, R24, R19 ;  /* 0x0000001318137220 */ /* 0x000fe20000400000 */
[----:B------:R-:W-:Y:S01]  /*7220*/  FFMA R12, R26, R36, R12 ;  /* 0x000000241a0c7223 */ /* 0x000fe2000000000c */
[----:B------:R-:W-:Y:S01]  /*7230*/  LEA R8, R8, R44, 0xb ;  /* 0x0000002c08087211 */ /* 0x000fe200078e58ff */
        /* <DEDUP_REMOVED lines=21> */
[----:B------:R-:W-:Y:S02]  /*7390*/  ULEA UR5, UR45, UR44, 0xc ;  /* 0x0000002c2d057291 */ /* 0x000fe4000f8e60ff */
[----:B------:R-:W-:Y:S02]  /*73a0*/  UIADD3 UR9, UPT, UPT, UR49, 0x20, URZ ;  /* 0x0000002031097890 */ /* 0x000fe4000fffe0ff */
[----:B------:R-:W-:Y:S01]  /*73b0*/  UIADD3 UR8, UPT, UPT, UR5, 0x200, URZ ;  /* 0x0000020005087890 */ /* 0x000fe2000fffe0ff */
[----:B------:R-:W-:Y:S01]  /*73c0*/  UMOV UR10, UR50 ;  /* 0x00000032000a7c82 */ /* 0x000fe20008000000 */
[----:B------:R-:W-:Y:S01]  /*73d0*/  UMOV UR11, UR36 ;  /* 0x00000024000b7c82 */ /* 0x000fe20008000000 */
[----:B--2---:R-:W-:Y:S04]  /*73e0*/  UIADD3 UR4, UP0, UPT, UR6, 0x680, URZ ;  /* 0x0000068006047890 */ /* 0x004fe8000ff1e0ff */
[----:B------:R-:W-:Y:S09]  /*73f0*/  UIADD3.X UR5, UPT, UPT, URZ, UR7, URZ, UP0, !UPT ;  /* 0x00000007ff057290 */ /* 0x000ff200087fe4ff */
[----:B------:R2:W-:Y:S02]  /*7400*/  UTMASTG.3D [UR8], [UR4] ;  /* 0x00000008040073b5 */ /* 0x0005e40008010000 */
[----:B--2---:R0:W-:Y:S02]  /*7410*/  UTMACMDFLUSH ;  /* 0x00000000000079b7 */ /* 0x0041e40000000000 */
.L_x_113:
[----:B------:R-:W-:Y:S05]  /*7420*/  BSYNC.RECONVERGENT B0 ;  /* 0x0000000000007941 */ /* 0x000fea0003800200 */
.L_x_112:
[----:B------:R-:W-:Y:S01]  /*7430*/  UIADD3 UR4, UPT, UPT, UR45, 0x1, URZ ;  /* 0x000000012d047890 */ /* 0x000fe2000fffe0ff */
[----:B------:R-:W-:Y:S03]  /*7440*/  BSSY.RECONVERGENT B0, `(.L_x_114) ;  /* 0x0000008000007945 */ /* 0x000fe60003800200 */
[----:B------:R-:W-:Y:S04]  /*7450*/  UISETP.NE.AND UP0, UPT, UR4, 0x3, UPT ;  /* 0x000000030400788c */ /* 0x000fe8000bf05270 */
[----:B------:R-:W-:Y:S02]  /*7460*/  UISETP.EQ.XOR UP1, UPT, UR47, 0x3, !UP0 ;  /* 0x000000032f00788c */ /* 0x000fe4000c722a70 */
[----:B------:R-:W-:Y:S02]  /*7470*/  USEL UR46, UR4, URZ, UP0 ;  /* 0x000000ff042e7287 */ /* 0x000fe40008000000 */
[----:B------:R-:W-:Y:S04]  /*7480*/  USEL UR5, URZ, 0x1, !UP1 ;  /* 0x00000001ff057887 */ /* 0x000fe8000c800000 */
[----:B------:R-:W-:Y:S01]  /*7490*/  ULOP3.LUT UR55, UR55, UR5, URZ, 0x3c, !UPT ;  /* 0x0000000537377292 */ /* 0x000fe2000f8e3cff */
[----:B------:R-:W-:Y:S11]  /*74a0*/  @P0 BRA `(.L_x_115) ;  /* 0x0000000000040947 */ /* 0x000ff60003800000 */
[----:B------:R-:W-:Y:S04]  /*74b0*/  DEPBAR.LE SB0, 0x1 ;  /* 0x000080400000791a */ /* 0x000fe80000000000 */
.L_x_115:
[----:B------:R-:W-:Y:S05]  /*74c0*/  BSYNC.RECONVERGENT B0 ;  /* 0x0000000000007941 */ /* 0x000fea0003800200 */
.L_x_114:
[----:B------:R-:W-:Y:S01]  /*74d0*/  BAR.SYNC.DEFER_BLOCKING 0x1, 0x80 ;  /* 0x0042000000007b1d */ /* 0x000fe20000010000 */
[----:B------:R-:W-:Y:S01]  /*74e0*/  UISETP.NE.AND UP0, UPT, UR53, -0x2, UPT ;  /* 0xfffffffe3500788c */ /* 0x000fe2000bf05270 */
[----:B------:R-:W-:Y:S08]  /*74f0*/  IADD3 R22, PT, PT, R22, 0x1, RZ ;  /* 0x0000000116167810 */ /* 0x000ff00007ffe0ff */
[----:B------:R-:W-:Y:S05]  /*7500*/  BRA.U !UP0, `(.L_x_116) ;  /* 0x0000000108287547 */ /* 0x000fea000b800000 */
[----:B------:R-:W-:Y:S01]  /*7510*/  ISETP.NE.AND P0, PT, R61, RZ, PT ;  /* 0x000000ff3d00720c */ /* 0x000fe20003f05270 */
[----:B------:R-:W-:Y:S01]  /*7520*/  IMAD.U32 R2, RZ, RZ, UR52 ;  /* 0x00000034ff027e24 */ /* 0x000fe2000f8e00ff */
[----:B------:R-:W-:Y:S01]  /*7530*/  UIADD3 UR4, UPT, UPT, UR52, 0x1, URZ ;  /* 0x0000000134047890 */ /* 0x000fe2000fffe0ff */
[----:B------:R-:W-:Y:S03]  /*7540*/  IMAD.U32 R0, RZ, RZ, UR54 ;  /* 0x00000036ff007e24 */ /* 0x000fe6000f8e00ff */
[----:B------:R-:W-:Y:S04]  /*7550*/  UISETP.NE.AND UP0, UPT, UR4, 0x3, UPT ;  /* 0x000000030400788c */ /* 0x000fe8000bf05270 */
[----:B------:R-:W-:Y:S03]  /*7560*/  USEL UR52, UR4, URZ, UP0 ;  /* 0x000000ff04347287 */ /* 0x000fe60008000000 */
[----:B------:R-:W-:Y:S05]  /*7570*/  @P0 LEA R2, R2, UR44, 0x3 ;  /* 0x0000002c02020c11 */ /* 0x000fea000f8e18ff */
[----:B------:R-:W-:Y:S05]  /*7580*/  @P0 VIADD R2, R2, 0x58 ;  /* 0x0000005802020836 */ /* 0x000fea0000000000 */
[----:B------:R-:W-:Y:S04]  /*7590*/  @P0 PRMT R0, R0, 0x654, R2 ;  /* 0x0000065400000816 */ /* 0x000fe80000000002 */
[----:B------:R2:W-:Y:S03]  /*75a0*/  @P0 SYNCS.ARRIVE.TRANS64.RED.A1T0 RZ, [R0+URZ], RZ ;  /* 0x000000ff00ff09a7 */ /* 0x0005e600081004ff */
.L_x_116:
[----:B------:R-:W-:Y:S01]  /*75b0*/  R2UR UR6, R60 ;  /* 0x000000003c0672ca */ /* 0x000fe200000e0000 */
[----:B------:R-:W-:Y:S01]  /*75c0*/  UIADD3 UR53, UPT, UPT, UR53, 0x2, URZ ;  /* 0x0000000235357890 */ /* 0x000fe2000fffe0ff */
[----:B------:R-:W-:Y:S02]  /*75d0*/  R2UR UR5, R47 ;  /* 0x000000002f0572ca */ /* 0x000fe400000e0000 */
[----:B------:R-:W-:Y:S02]  /*75e0*/  R2UR UR4, R48 ;  /* 0x00000000300472ca */ /* 0x000fe400000e0000 */
[----:B------:R-:W-:Y:S02]  /*75f0*/  R2UR UR36, R58 ;  /* 0x000000003a2472ca */ /* 0x000fe400000e0000 */
[----:B------:R-:W-:Y:S02]  /*7600*/  ISETP.NE.AND P0, PT, R51, 0x2, PT ;  /* 0x000000023300780c */ /* 0x000fe40003f05270 */
[----:B------:R-:W-:Y:S02]  /*7610*/  ISETP.NE.AND P1, PT, R22, 0x4, PT ;  /* 0x000000041600780c */ /* 0x000fe40003f25270 */
[----:B------:R-:W-:Y:S01]  /*7620*/  SEL R2, RZ, 0x1, P0 ;  /* 0x00000001ff027807 */ /* 0x000fe20000000000 */
[----:B------:R-:W-:Y:S01]  /*7630*/  UISETP.NE.AND UP0, UPT, UR6, URZ, UPT ;  /* 0x000000ff0600728c */ /* 0x000fe2000bf05270 */
[----:B--2---:R-:W-:Y:S01]  /*7640*/  SEL R0, RZ, 0x1, P1 ;  /* 0x00000001ff007807 */ /* 0x004fe20000800000 */
[----:B------:R-:W-:Y:S01]  /*7650*/  UIADD3 UR26, UPT, UPT, UR37, UR5, URZ ;  /* 0x00000005251a7290 */ /* 0x000fe2000fffe0ff */
[----:B------:R-:W-:Y:S01]  /*7660*/  LOP3.LUT R52, R52, R2, RZ, 0x3c, !PT ;  /* 0x0000000234347212 */ /* 0x000fe200078e3cff */
[----:B------:R-:W-:Y:S01]  /*7670*/  UIADD3 UR25, UPT, UPT, UR38, UR4, URZ ;  /* 0x0000000426197290 */ /* 0x000fe2000fffe0ff */
[----:B------:R-:W-:Y:S02]  /*7680*/  LOP3.LUT R53, R53, R0, RZ, 0x3c, !PT ;  /* 0x0000000035357212 */ /* 0x000fe400078e3cff */
[----:B------:R-:W-:Y:S02]  /*7690*/  SEL R51, R51, RZ, P0 ;  /* 0x000000ff33337207 */ /* 0x000fe40000000000 */
[----:B------:R-:W-:Y:S01]  /*76a0*/  SEL R22, R22, RZ, P1 ;  /* 0x000000ff16167207 */ /* 0x000fe20000800000 */
[----:B------:R-:W-:Y:S06]  /*76b0*/  BRA.U UP0, `(.L_x_117) ;  /* 0xffffffdd005c7547 */ /* 0x000fec000b83ffff */
[----:B------:R-:W-:-:S13]  /*76c0*/  R2UR UR4, R49 ;  /* 0x00000000310472ca */ /* 0x000fda00000e0000 */
[----:B------:R-:W-:-:S09]  /*76d0*/  UISETP.NE.AND UP0, UPT, UR4, URZ, UPT ;  /* 0x000000ff0400728c */ /* 0x000fd2000bf05270 */
[----:B------:R-:W-:Y:S05]  /*76e0*/  BRA.U !UP0, `(.L_x_118) ;  /* 0x0000000108487547 */ /* 0x000fea000b800000 */
[----:B------:R-:W2:Y:S02]  /*76f0*/  LDCU.64 UR4, c[0x0][0x890] ;  /* 0x00011200ff0477ac */ /* 0x000ea40008000a00 */
[----:B--2---:R-:W-:-:S04]  /*7700*/  UISETP.NE.U32.AND UP0, UPT, UR4, URZ, UPT ;  /* 0x000000ff0400728c */ /* 0x004fc8000bf05070 */
[----:B------:R-:W-:-:S09]  /*7710*/  UISETP.NE.AND.EX UP0, UPT, UR5, URZ, UPT, UP0 ;  /* 0x000000ff0500728c */ /* 0x000fd2000bf05300 */
[----:B------:R-:W-:Y:S05]  /*7720*/  BRA.U UP0, `(.L_x_119) ;  /* 0x00000001000c7547 */ /* 0x000fea000b800000 */
[----:B------:R-:W-:-:S13]  /*7730*/  FSETP.NEU.AND P0, PT, R26, RZ, PT ;  /* 0x000000ff1a00720b */ /* 0x000fda0003f0d000 */
[----:B------:R-:W-:Y:S05]  /*7740*/  @!P0 EXIT ;  /* 0x000000000000894d */ /* 0x000fea0003800000 */
[----:B------:R-:W-:Y:S05]  /*7750*/  BRA `(.L_x_118) ;  /* 0x00000000002c7947 */ /* 0x000fea0003800000 */
.L_x_119:
[----:B------:R-:W-:Y:S01]  /*7760*/  ISETP.NE.AND P0, PT, R50, RZ, PT ;  /* 0x000000ff3200720c */ /* 0x000fe20003f05270 */
[----:B------:R-:W-:-:S12]  /*7770*/  BSSY.RECONVERGENT B0, `(.L_x_118) ;  /* 0x0000009000007945 */ /* 0x000fd80003800200 */
[----:B------:R-:W-:Y:S05]  /*7780*/  @P0 BRA `(.L_x_120) ;  /* 0x0000000000140947 */ /* 0x000fea0003800000 */
[----:B------:R-:W2:Y:S02]  /*7790*/  LDCU.64 UR4, c[0x0][0x888] ;  /* 0x00011100ff0477ac */ /* 0x000ea40008000a00 */
[----:B--2---:R-:W-:-:S04]  /*77a0*/  ISETP.NE.U32.AND P0, PT, RZ, UR4, PT ;  /* 0x00000004ff007c0c */ /* 0x004fc8000bf05070 */
[----:B------:R-:W-:-:S13]  /*77b0*/  ISETP.NE.AND.EX P0, PT, RZ, UR5, PT, P0 ;  /* 0x00000005ff007c0c */ /* 0x000fda000bf05300 */
[----:B------:R-:W-:Y:S05]  /*77c0*/  @!P0 EXIT ;  /* 0x000000000000894d */ /* 0x000fea0003800000 */
[----:B------:R-:W-:Y:S05]  /*77d0*/  BRA `(.L_x_121) ;  /* 0x0000000000087947 */ /* 0x000fea0003800000 */
.L_x_120:
[----:B------:R-:W-:-:S13]  /*77e0*/  FSETP.NEU.AND P0, PT, R26, RZ, PT ;  /* 0x000000ff1a00720b */ /* 0x000fda0003f0d000 */
[----:B------:R-:W-:Y:S05]  /*77f0*/  @!P0 EXIT ;  /* 0x000000000000894d */ /* 0x000fea0003800000 */
.L_x_121:
[----:B------:R-:W-:Y:S05]  /*7800*/  BSYNC.RECONVERGENT B0 ;  /* 0x0000000000007941 */ /* 0x000fea0003800200 */
.L_x_118:
[----:B------:R-:W-:Y:S01]  /*7810*/  ULEA UR4, UR52, UR44, 0x3 ;  /* 0x0000002c34047291 */ /* 0x000fe2000f8e18ff */
[----:B------:R-:W-:-:S04]  /*7820*/  DEPBAR.LE SB0, 0x0 ;  /* 0x000080000000791a */ /* 0x000fc80000000000 */
[----:B------:R-:W-:-:S04]  /*7830*/  UIADD3 UR4, UPT, UPT, UR4, 0x58, URZ ;  /* 0x0000005804047890 */ /* 0x000fc8000fffe0ff */
[----:B------:R-:W-:-:S09]  /*7840*/  UPRMT UR4, UR54, 0x654, UR4 ;  /* 0x0000065436047896 */ /* 0x000fd20008000004 */
[----:B------:R-:W-:Y:S01]  /*7850*/  SYNCS.ARRIVE.TRANS64.RED.A1T0 RZ, [UR4], RZ ;  /* 0x000000ffffff79a7 */ /* 0x000fe20008100404 */
[----:B------:R-:W-:Y:S05]  /*7860*/  EXIT ;  /* 0x000000000000794d */ /* 0x000fea0003800000 */
.L_x_24:
[----:B--2---:R2:W3:Y:S02]  /*7870*/  SYNCS.PHASECHK.TRANS64.TRYWAIT P0, [R0+URZ+0xf0], R2 ;  /* 0x0000f002000075a7 */ /* 0x0044e400080011ff */
[----:B---3--:R-:W-:Y:S05]  /*7880*/  @!P0 NANOSLEEP.SYNCS 0x989680 ;  /* 0x009896800000895d */ /* 0x008fea0003900000 */
[----:B------:R-:W3:Y:S02]  /*7890*/  @!P0 SYNCS.PHASECHK.TRANS64 P0, [R0+URZ+0xf0], R2 ;  /* 0x0000f002000085a7 */ /* 0x000ee400080010ff */
[----:B---3--:R-:W-:Y:S05]  /*78a0*/  @!P0 BRA `(.L_x_24) ;  /* 0xfffffffc00f08947 */ /* 0x008fea000383ffff */
[----:B------:R-:W-:Y:S05]  /*78b0*/  BRA `(.L_x_122) ;  /* 0xffffff9c00fc7947 */ /* 0x000fea000383ffff */
.L_x_27:
[----:B-1----:R-:W-:-:S07]  /*78c0*/  MOV R0, UR33 ;  /* 0x0000002100007c02 */ /* 0x002fce0008000f00 */
.L_x_123:
[----:B-1----:R1:W2:Y:S02]  /*78d0*/  SYNCS.PHASECHK.TRANS64.TRYWAIT P0, [R0+URZ+0x20], R3 ;  /* 0x00002003000075a7 */ /* 0x0022a400080011ff */
[----:B--2---:R-:W-:Y:S05]  /*78e0*/  @!P0 NANOSLEEP.SYNCS 0x989680 ;  /* 0x009896800000895d */ /* 0x004fea0003900000 */
[----:B------:R-:W2:Y:S02]  /*78f0*/  @!P0 SYNCS.PHASECHK.TRANS64 P0, [R0+URZ+0x20], R3 ;  /* 0x00002003000085a7 */ /* 0x000ea400080010ff */
[----:B--2---:R-:W-:Y:S05]  /*7900*/  @!P0 BRA `(.L_x_123) ;  /* 0xfffffffc00f08947 */ /* 0x004fea000383ffff */
[----:B------:R-:W-:Y:S05]  /*7910*/  BRA `(.L_x_26) ;  /* 0xffffffa000447947 */ /* 0x000fea000383ffff */
.L_x_34:
[----:B-1----:R-:W-:-:S07]  /*7920*/  MOV R0, UR33 ;  /* 0x0000002100007c02 */ /* 0x002fce0008000f00 */
.L_x_124:
[----:B-1----:R1:W2:Y:S02]  /*7930*/  SYNCS.PHASECHK.TRANS64.TRYWAIT P0, [R0+URZ+0x20], R3 ;  /* 0x00002003000075a7 */ /* 0x0022a400080011ff */
[----:B--2---:R-:W-:Y:S05]  /*7940*/  @!P0 NANOSLEEP.SYNCS 0x989680 ;  /* 0x009896800000895d */ /* 0x004fea0003900000 */
[----:B------:R-:W2:Y:S02]  /*7950*/  @!P0 SYNCS.PHASECHK.TRANS64 P0, [R0+URZ+0x20], R3 ;  /* 0x00002003000085a7 */ /* 0x000ea400080010ff */
[----:B--2---:R-:W-:Y:S05]  /*7960*/  @!P0 BRA `(.L_x_124) ;  /* 0xfffffffc00f08947 */ /* 0x004fea000383ffff */
[----:B------:R-:W-:Y:S05]  /*7970*/  BRA `(.L_x_33) ;  /* 0xffffffa400387947 */ /* 0x000fea000383ffff */
.L_x_39:
[----:B-1----:R1:W2:Y:S02]  /*7980*/  SYNCS.PHASECHK.TRANS64.TRYWAIT P0, [R3+URZ+0x80], R0 ;  /* 0x00008000030075a7 */ /* 0x0022a400080011ff */
[----:B--2---:R-:W-:Y:S05]  /*7990*/  @!P0 NANOSLEEP.SYNCS 0x989680 ;  /* 0x009896800000895d */ /* 0x004fea0003900000 */
[----:B------:R-:W2:Y:S02]  /*79a0*/  @!P0 SYNCS.PHASECHK.TRANS64 P0, [R3+URZ+0x80], R0 ;  /* 0x00008000030085a7 */ /* 0x000ea400080010ff */
[----:B--2---:R-:W-:Y:S05]  /*79b0*/  @!P0 BRA `(.L_x_39) ;  /* 0xfffffffc00f08947 */ /* 0x004fea000383ffff */
[----:B------:R-:W-:Y:S05]  /*79c0*/  BRA `(.L_x_125) ;  /* 0xffffffa8000c7947 */ /* 0x000fea000383ffff */
.L_x_43:
[----:B------:R-:W-:-:S07]  /*79d0*/  MOV R0, UR4 ;  /* 0x0000000400007c02 */ /* 0x000fce0008000f00 */
.L_x_126:
[----:B-1----:R1:W2:Y:S02]  /*79e0*/  SYNCS.PHASECHK.TRANS64.TRYWAIT P0, [R0+URZ], R2 ;  /* 0x00000002000075a7 */ /* 0x0022a400080011ff */
[----:B--2---:R-:W-:Y:S05]  /*79f0*/  @!P0 NANOSLEEP.SYNCS 0x989680 ;  /* 0x009896800000895d */ /* 0x004fea0003900000 */
[----:B------:R-:W2:Y:S02]  /*7a00*/  @!P0 SYNCS.PHASECHK.TRANS64 P0, [R0+URZ], R2 ;  /* 0x00000002000085a7 */ /* 0x000ea400080010ff */
[----:B--2---:R-:W-:Y:S05]  /*7a10*/  @!P0 BRA `(.L_x_126) ;  /* 0xfffffffc00f08947 */ /* 0x004fea000383ffff */
[----:B------:R-:W-:Y:S05]  /*7a20*/  BRA `(.L_x_127) ;  /* 0xffffffac00b87947 */ /* 0x000fea000383ffff */
.L_x_44:
[----:B------:R-:W-:-:S07]  /*7a30*/  MOV R0, UR5 ;  /* 0x0000000500007c02 */ /* 0x000fce0008000f00 */
.L_x_128:
[----:B-1----:R1:W2:Y:S02]  /*7a40*/  SYNCS.PHASECHK.TRANS64.TRYWAIT P0, [R0+URZ], R3 ;  /* 0x00000003000075a7 */ /* 0x0022a400080011ff */
[----:B--2---:R-:W-:Y:S05]  /*7a50*/  @!P0 NANOSLEEP.SYNCS 0x989680 ;  /* 0x009896800000895d */ /* 0x004fea0003900000 */
[----:B------:R-:W2:Y:S02]  /*7a60*/  @!P0 SYNCS.PHASECHK.TRANS64 P0, [R0+URZ], R3 ;  /* 0x00000003000085a7 */ /* 0x000ea400080010ff */
[----:B--2---:R-:W-:Y:S05]  /*7a70*/  @!P0 BRA `(.L_x_128) ;  /* 0xfffffffc00f08947 */ /* 0x004fea000383ffff */
[----:B------:R-:W-:Y:S05]  /*7a80*/  BRA `(.L_x_129) ;  /* 0xffffffac00c47947 */ /* 0x000fea000383ffff */
.L_x_45:
[----:B------:R-:W-:-:S07]  /*7a90*/  MOV R0, UR5 ;  /* 0x0000000500007c02 */ /* 0x000fce0008000f00 */
.L_x_130:
[----:B-1----:R1:W2:Y:S02]  /*7aa0*/  SYNCS.PHASECHK.TRANS64.TRYWAIT P0, [R0+URZ], R3 ;  /* 0x00000003000075a7 */ /* 0x0022a400080011ff */
[----:B--2---:R-:W-:Y:S05]  /*7ab0*/  @!P0 NANOSLEEP.SYNCS 0x989680 ;  /* 0x009896800000895d */ /* 0x004fea0003900000 */
[----:B------:R-:W2:Y:S02]  /*7ac0*/  @!P0 SYNCS.PHASECHK.TRANS64 P0, [R0+URZ], R3 ;  /* 0x00000003000085a7 */ /* 0x000ea400080010ff */
[----:B--2---:R-:W-:Y:S05]  /*7ad0*/  @!P0 BRA `(.L_x_130) ;  /* 0xfffffffc00f08947 */ /* 0x004fea000383ffff */
[----:B------:R-:W-:Y:S05]  /*7ae0*/  BRA `(.L_x_131) ;  /* 0xffffffac00d07947 */ /* 0x000fea000383ffff */
.L_x_48:
[----:B-1----:R1:W2:Y:S02]  /*7af0*/  SYNCS.PHASECHK.TRANS64.TRYWAIT P0, [R2+URZ+0xe0], R4 ;  /* 0x0000e004020075a7 */ /* 0x0022a400080011ff */
[----:B--2---:R-:W-:Y:S05]  /*7b00*/  @!P0 NANOSLEEP.SYNCS 0x989680 ;  /* 0x009896800000895d */ /* 0x004fea0003900000 */
[----:B------:R-:W2:Y:S02]  /*7b10*/  @!P0 SYNCS.PHASECHK.TRANS64 P0, [R2+URZ+0xe0], R4 ;  /* 0x0000e004020085a7 */ /* 0x000ea400080010ff */
[----:B--2---:R-:W-:Y:S05]  /*7b20*/  @!P0 BRA `(.L_x_48) ;  /* 0xfffffffc00f08947 */ /* 0x004fea000383ffff */
[----:B------:R-:W-:Y:S05]  /*7b30*/  BRA `(.L_x_132) ;  /* 0xffffffb0002c7947 */ /* 0x000fea000383ffff */
.L_x_49:
[----:B------:R-:W-:-:S07]  /*7b40*/  MOV R2, UR4 ;  /* 0x0000000400027c02 */ /* 0x000fce0008000f00 */
.L_x_133:
[----:B-1----:R1:W2:Y:S02]  /*7b50*/  SYNCS.PHASECHK.TRANS64.TRYWAIT P0, [R2+URZ+0x90], R5 ;  /* 0x00009005020075a7 */ /* 0x0022a400080011ff */
[----:B--2---:R-:W-:Y:S05]  /*7b60*/  @!P0 NANOSLEEP.SYNCS 0x989680 ;  /* 0x009896800000895d */ /* 0x004fea0003900000 */
[----:B------:R-:W2:Y:S02]  /*7b70*/  @!P0 SYNCS.PHASECHK.TRANS64 P0, [R2+URZ+0x90], R5 ;  /* 0x00009005020085a7 */ /* 0x000ea400080010ff */
[----:B--2---:R-:W-:Y:S05]  /*7b80*/  @!P0 BRA `(.L_x_133) ;  /* 0xfffffffc00f08947 */ /* 0x004fea000383ffff */
[----:B------:R-:W-:Y:S05]  /*7b90*/  BRA `(.L_x_134) ;  /* 0xffffffb0003c7947 */ /* 0x000fea000383ffff */
.L_x_50:
[----:B-1----:R1:W2:Y:S02]  /*7ba0*/  SYNCS.PHASECHK.TRANS64.TRYWAIT P1, [R2+URZ+0x80], R4 ;  /* 0x00008004020075a7 */ /* 0x0022a400080211ff */
[----:B--2---:R-:W-:Y:S05]  /*7bb0*/  @!P1 NANOSLEEP.SYNCS 0x989680 ;  /* 0x009896800000995d */ /* 0x004fea0003900000 */
[----:B------:R-:W2:Y:S02]  /*7bc0*/  @!P1 SYNCS.PHASECHK.TRANS64 P1, [R2+URZ+0x80], R4 ;  /* 0x00008004020095a7 */ /* 0x000ea400080210ff */
[----:B--2---:R-:W-:Y:S05]  /*7bd0*/  @!P1 BRA `(.L_x_50) ;  /* 0xfffffffc00f09947 */ /* 0x004fea000383ffff */
[----:B------:R-:W-:Y:S05]  /*7be0*/  BRA `(.L_x_135) ;  /* 0xffffffb0006c7947 */ /* 0x000fea000383ffff */
.L_x_53:
[----:B------:R-:W-:-:S07]  /*7bf0*/  MOV R0, UR4 ;  /* 0x0000000400007c02 */ /* 0x000fce0008000f00 */
.L_x_136:
[----:B-1----:R1:W2:Y:S02]  /*7c00*/  SYNCS.PHASECHK.TRANS64.TRYWAIT P0, [R0+URZ+0x90], R2 ;  /* 0x00009002000075a7 */ /* 0x0022a400080011ff */
[----:B--2---:R-:W-:Y:S05]  /*7c10*/  @!P0 NANOSLEEP.SYNCS 0x989680 ;  /* 0x009896800000895d */ /* 0x004fea0003900000 */
[----:B------:R-:W2:Y:S02]  /*7c20*/  @!P0 SYNCS.PHASECHK.TRANS64 P0, [R0+URZ+0x90], R2 ;  /* 0x00009002000085a7 */ /* 0x000ea400080010ff */
[----:B--2---:R-:W-:Y:S05]  /*7c30*/  @!P0 BRA `(.L_x_136) ;  /* 0xfffffffc00f08947 */ /* 0x004fea000383ffff */
[----:B------:R-:W-:Y:S05]  /*7c40*/  BRA `(.L_x_52) ;  /* 0xffffffb000c07947 */ /* 0x000fea000383ffff */
.L_x_60:
[----:B-1----:R1:W2:Y:S02]  /*7c50*/  SYNCS.PHASECHK.TRANS64.TRYWAIT P1, [R0+URZ+0x80], R2 ;  /* 0x00008002000075a7 */ /* 0x0022a400080211ff */
[----:B--2---:R-:W-:Y:S05]  /*7c60*/  @!P1 NANOSLEEP.SYNCS 0x989680 ;  /* 0x009896800000995d */ /* 0x004fea0003900000 */
[----:B------:R-:W2:Y:S02]  /*7c70*/  @!P1 SYNCS.PHASECHK.TRANS64 P1, [R0+URZ+0x80], R2 ;  /* 0x00008002000095a7 */ /* 0x000ea400080210ff */
[----:B--2---:R-:W-:Y:S05]  /*7c80*/  @!P1 BRA `(.L_x_60) ;  /* 0xfffffffc00f09947 */ /* 0x004fea000383ffff */
[----:B------:R-:W-:Y:S05]  /*7c90*/  BRA `(.L_x_137) ;  /* 0xffffffb800547947 */ /* 0x000fea000383ffff */
.L_x_61:
[----:B------:R-:W-:-:S07]  /*7ca0*/  MOV R2, UR46 ;  /* 0x0000002e00027c02 */ /* 0x000fce0008000f00 */
.L_x_138:
[----:B-1----:R1:W2:Y:S02]  /*7cb0*/  SYNCS.PHASECHK.TRANS64.TRYWAIT P0, [R2+URZ+0xc0], R0 ;  /* 0x0000c000020075a7 */ /* 0x0022a400080011ff */
[----:B--2---:R-:W-:Y:S05]  /*7cc0*/  @!P0 NANOSLEEP.SYNCS 0x989680 ;  /* 0x009896800000895d */ /* 0x004fea0003900000 */
[----:B------:R-:W2:Y:S02]  /*7cd0*/  @!P0 SYNCS.PHASECHK.TRANS64 P0, [R2+URZ+0xc0], R0 ;  /* 0x0000c000020085a7 */ /* 0x000ea400080010ff */
[----:B--2---:R-:W-:Y:S05]  /*7ce0*/  @!P0 BRA `(.L_x_138) ;  /* 0xfffffffc00f08947 */ /* 0x004fea000383ffff */
[----:B------:R-:W-:Y:S05]  /*7cf0*/  BRA `(.L_x_139) ;  /* 0xffffffb800a47947 */ /* 0x000fea000383ffff */
.L_x_64:
[----:B------:R-:W-:Y:S07]  /*7d00*/  MOV R0, UR7 ;  /* 0x0000000700007c02 */ /* 0x000fee0008000f00 */
.L_x_140:
[----:B-1----:R1:W2:Y:S02]  /*7d10*/  SYNCS.PHASECHK.TRANS64.TRYWAIT P0, [R0+URZ], R2 ;  /* 0x00000002000075a7 */ /* 0x0022a400080011ff */
[----:B--2---:R-:W-:Y:S05]  /*7d20*/  @!P0 NANOSLEEP.SYNCS 0x989680 ;  /* 0x009896800000895d */ /* 0x004fea0003900000 */
[----:B------:R-:W2:Y:S02]  /*7d30*/  @!P0 SYNCS.PHASECHK.TRANS64 P0, [R0+URZ], R2 ;  /* 0x00000002000085a7 */ /* 0x000ea400080010ff */
[----:B--2---:R-:W-:Y:S05]  /*7d40*/  @!P0 BRA `(.L_x_140) ;  /* 0xfffffffc00f08947 */ /* 0x004fea000383ffff */
[----:B------:R-:W-:Y:S05]  /*7d50*/  BRA `(.L_x_63) ;  /* 0xffffffb800c07947 */ /* 0x000fea000383ffff */
.L_x_67:
[----:B------:R-:W-:-:S07]  /*7d60*/  MOV R0, UR4 ;  /* 0x0000000400007c02 */ /* 0x000fce0008000f00 */
.L_x_141:
[----:B--2---:R2:W4:Y:S02]  /*7d70*/  SYNCS.PHASECHK.TRANS64.TRYWAIT P0, [R0+URZ], R2 ;  /* 0x00000002000075a7 */ /* 0x00452400080011ff */
[----:B----4-:R-:W-:Y:S05]  /*7d80*/  @!P0 NANOSLEEP.SYNCS 0x989680 ;  /* 0x009896800000895d */ /* 0x010fea0003900000 */
[----:B------:R-:W4:Y:S02]  /*7d90*/  @!P0 SYNCS.PHASECHK.TRANS64 P0, [R0+URZ], R2 ;  /* 0x00000002000085a7 */ /* 0x000f2400080010ff */
[----:B----4-:R-:W-:Y:S05]  /*7da0*/  @!P0 BRA `(.L_x_141) ;  /* 0xfffffffc00f08947 */ /* 0x010fea000383ffff */
[----:B------:R-:W-:Y:S05]  /*7db0*/  BRA `(.L_x_142) ;  /* 0xffffffbc00ec7947 */ /* 0x000fea000383ffff */
.L_x_68:
[----:B------:R-:W-:-:S07]  /*7dc0*/  MOV R0, UR5 ;  /* 0x0000000500007c02 */ /* 0x000fce0008000f00 */
.L_x_143:
[----:B-1----:R1:W2:Y:S02]  /*7dd0*/  SYNCS.PHASECHK.TRANS64.TRYWAIT P0, [R0+URZ], R3 ;  /* 0x00000003000075a7 */ /* 0x0022a400080011ff */
[----:B--2---:R-:W-:Y:S05]  /*7de0*/  @!P0 NANOSLEEP.SYNCS 0x989680 ;  /* 0x009896800000895d */ /* 0x004fea0003900000 */
[----:B------:R-:W2:Y:S02]  /*7df0*/  @!P0 SYNCS.PHASECHK.TRANS64 P0, [R0+URZ], R3 ;  /* 0x00000003000085a7 */ /* 0x000ea400080010ff */
[----:B--2---:R-:W-:Y:S05]  /*7e00*/  @!P0 BRA `(.L_x_143) ;  /* 0xfffffffc00f08947 */ /* 0x004fea000383ffff */
[----:B------:R-:W-:Y:S05]  /*7e10*/  BRA `(.L_x_144) ;  /* 0xffffffbc00f87947 */ /* 0x000fea000383ffff */
.L_x_69:
[----:B------:R-:W-:-:S07]  /*7e20*/  MOV R0, UR5 ;  /* 0x0000000500007c02 */ /* 0x000fce0008000f00 */
.L_x_145:
[----:B-1----:R1:W2:Y:S02]  /*7e30*/  SYNCS.PHASECHK.TRANS64.TRYWAIT P0, [R0+URZ], R3 ;  /* 0x00000003000075a7 */ /* 0x0022a400080011ff */
[----:B--2---:R-:W-:Y:S05]  /*7e40*/  @!P0 NANOSLEEP.SYNCS 0x989680 ;  /* 0x009896800000895d */ /* 0x004fea0003900000 */
[----:B------:R-:W2:Y:S02]  /*7e50*/  @!P0 SYNCS.PHASECHK.TRANS64 P0, [R0+URZ], R3 ;  /* 0x00000003000085a7 */ /* 0x000ea400080010ff */
[----:B--2---:R-:W-:Y:S05]  /*7e60*/  @!P0 BRA `(.L_x_145) ;  /* 0xfffffffc00f08947 */ /* 0x004fea000383ffff */
[----:B------:R-:W-:Y:S05]  /*7e70*/  BRA `(.L_x_146) ;  /* 0xffffffc000047947 */ /* 0x000fea000383ffff */
.L_x_70:
[----:B-1----:R-:W-:-:S07]  /*7e80*/  MOV R0, UR4 ;  /* 0x0000000400007c02 */ /* 0x002fce0008000f00 */
.L_x_147:
[----:B-1----:R1:W2:Y:S02]  /*7e90*/  SYNCS.PHASECHK.TRANS64.TRYWAIT P0, [R0+URZ], R2 ;  /* 0x00000002000075a7 */ /* 0x0022a400080011ff */
[----:B--2---:R-:W-:Y:S05]  /*7ea0*/  @!P0 NANOSLEEP.SYNCS 0x989680 ;  /* 0x009896800000895d */ /* 0x004fea0003900000 */
[----:B------:R-:W2:Y:S02]  /*7eb0*/  @!P0 SYNCS.PHASECHK.TRANS64 P0, [R0+URZ], R2 ;  /* 0x00000002000085a7 */ /* 0x000ea400080010ff */
[----:B--2---:R-:W-:Y:S05]  /*7ec0*/  @!P0 BRA `(.L_x_147) ;  /* 0xfffffffc00f08947 */ /* 0x004fea000383ffff */
[----:B------:R-:W-:Y:S05]  /*7ed0*/  BRA `(.L_x_148) ;  /* 0xffffffc000107947 */ /* 0x000fea000383ffff */
.L_x_75:
[----:B---3--:R3:W1:Y:S02]  /*7ee0*/  SYNCS.PHASECHK.TRANS64.TRYWAIT P0, [R12+URZ+0x80], R0 ;  /* 0x000080000c0075a7 */ /* 0x00866400080011ff */
[----:B-1----:R-:W-:Y:S05]  /*7ef0*/  @!P0 NANOSLEEP.SYNCS 0x989680 ;  /* 0x009896800000895d */ /* 0x002fea0003900000 */
[----:B------:R-:W1:Y:S02]  /*7f00*/  @!P0 SYNCS.PHASECHK.TRANS64 P0, [R12+URZ+0x80], R0 ;  /* 0x000080000c0085a7 */ /* 0x000e6400080010ff */
[----:B-1----:R-:W-:Y:S05]  /*7f10*/  @!P0 BRA `(.L_x_75) ;  /* 0xfffffffc00f08947 */ /* 0x002fea000383ffff */
[----:B------:R-:W-:Y:S05]  /*7f20*/  BRA `(.L_x_149) ;  /* 0xffffffc400207947 */ /* 0x000fea000383ffff */
.L_x_78:
[----:B-1----:R-:W-:Y:S07]  /*7f30*/  MOV R0, UR24 ;  /* 0x0000001800007c02 */ /* 0x002fee0008000f00 */
.L_x_150:
[----:B-1----:R1:W2:Y:S02]  /*7f40*/  SYNCS.PHASECHK.TRANS64.TRYWAIT P2, [R0+URZ+0x78], R6 ;  /* 0x00007806000075a7 */ /* 0x0022a400080411ff */
[----:B--2---:R-:W-:Y:S05]  /*7f50*/  @!P2 NANOSLEEP.SYNCS 0x989680 ;  /* 0x009896800000a95d */ /* 0x004fea0003900000 */
[----:B------:R-:W2:Y:S02]  /*7f60*/  @!P2 SYNCS.PHASECHK.TRANS64 P2, [R0+URZ+0x78], R6 ;  /* 0x000078060000a5a7 */ /* 0x000ea400080410ff */
[----:B--2---:R-:W-:Y:S05]  /*7f70*/  @!P2 BRA `(.L_x_150) ;  /* 0xfffffffc00f0a947 */ /* 0x004fea000383ffff */
[----:B------:R-:W-:Y:S05]  /*7f80*/  BRA `(.L_x_77) ;  /* 0xffffffc800847947 */ /* 0x000fea000383ffff */
.L_x_81:
[----:B------:R-:W-:Y:S07]  /*7f90*/  MOV R0, UR4 ;  /* 0x0000000400007c02 */ /* 0x000fee0008000f00 */
.L_x_151:
[----:B-1----:R1:W2:Y:S02]  /*7fa0*/  SYNCS.PHASECHK.TRANS64.TRYWAIT P0, [R0+URZ+0x58], R9 ;  /* 0x00005809000075a7 */ /* 0x0022a400080011ff */
[----:B--2---:R-:W-:Y:S05]  /*7fb0*/  @!P0 NANOSLEEP.SYNCS 0x989680 ;  /* 0x009896800000895d */ /* 0x004fea0003900000 */
[----:B------:R-:W2:Y:S02]  /*7fc0*/  @!P0 SYNCS.PHASECHK.TRANS64 P0, [R0+URZ+0x58], R9 ;  /* 0x00005809000085a7 */ /* 0x000ea400080010ff */
[----:B--2---:R-:W-:Y:S05]  /*7fd0*/  @!P0 BRA `(.L_x_151) ;  /* 0xfffffffc00f08947 */ /* 0x004fea000383ffff */
[----:B------:R-:W-:Y:S05]  /*7fe0*/  BRA `(.L_x_152) ;  /* 0xffffffc800e47947 */ /* 0x000fea000383ffff */
.L_x_82:
[----:B------:R-:W-:Y:S07]  /*7ff0*/  MOV R6, UR5 ;  /* 0x0000000500067c02 */ /* 0x000fee0008000f00 */
.L_x_153:
[----:B-1----:R1:W2:Y:S02]  /*8000*/  SYNCS.PHASECHK.TRANS64.TRYWAIT P0, [R6+URZ+0x58], R0 ;  /* 0x00005800060075a7 */ /* 0x0022a400080011ff */
[----:B--2---:R-:W-:Y:S05]  /*8010*/  @!P0 NANOSLEEP.SYNCS 0x989680 ;  /* 0x009896800000895d */ /* 0x004fea0003900000 */
[----:B------:R-:W2:Y:S02]  /*8020*/  @!P0 SYNCS.PHASECHK.TRANS64 P0, [R6+URZ+0x58], R0 ;  /* 0x00005800060085a7 */ /* 0x000ea400080010ff */
[----:B--2---:R-:W-:Y:S05]  /*8030*/  @!P0 BRA `(.L_x_153) ;  /* 0xfffffffc00f08947 */ /* 0x004fea000383ffff */
[----:B------:R-:W-:Y:S05]  /*8040*/  BRA `(.L_x_154) ;  /* 0xffffffcc00407947 */ /* 0x000fea000383ffff */
.L_x_84:
[----:B------:R-:W-:-:S07]  /*8050*/  MOV R0, UR4 ;  /* 0x0000000400007c02 */ /* 0x000fce0008000f00 */
.L_x_155:
[----:B-1----:R1:W2:Y:S02]  /*8060*/  SYNCS.PHASECHK.TRANS64.TRYWAIT P0, [R0+URZ], R2 ;  /* 0x00000002000075a7 */ /* 0x0022a400080011ff */
[----:B--2---:R-:W-:Y:S05]  /*8070*/  @!P0 NANOSLEEP.SYNCS 0x989680 ;  /* 0x009896800000895d */ /* 0x004fea0003900000 */
[----:B------:R-:W2:Y:S02]  /*8080*/  @!P0 SYNCS.PHASECHK.TRANS64 P0, [R0+URZ], R2 ;  /* 0x00000002000085a7 */ /* 0x000ea400080010ff */
[----:B--2---:R-:W-:Y:S05]  /*8090*/  @!P0 BRA `(.L_x_155) ;  /* 0xfffffffc00f08947 */ /* 0x004fea000383ffff */
[----:B------:R-:W-:Y:S05]  /*80a0*/  BRA `(.L_x_156) ;  /* 0xffffffcc00d07947 */ /* 0x000fea000383ffff */
.L_x_85:
[----:B------:R-:W-:-:S07]  /*80b0*/  MOV R0, UR5 ;  /* 0x0000000500007c02 */ /* 0x000fce0008000f00 */
.L_x_157:
[----:B-1----:R1:W2:Y:S02]  /*80c0*/  SYNCS.PHASECHK.TRANS64.TRYWAIT P0, [R0+URZ], R2 ;  /* 0x00000002000075a7 */ /* 0x0022a400080011ff */
[----:B--2---:R-:W-:Y:S05]  /*80d0*/  @!P0 NANOSLEEP.SYNCS 0x989680 ;  /* 0x009896800000895d */ /* 0x004fea0003900000 */
[----:B------:R-:W2:Y:S02]  /*80e0*/  @!P0 SYNCS.PHASECHK.TRANS64 P0, [R0+URZ], R2 ;  /* 0x00000002000085a7 */ /* 0x000ea400080010ff */
[----:B--2---:R-:W-:Y:S05]  /*80f0*/  @!P0 BRA `(.L_x_157) ;  /* 0xfffffffc00f08947 */ /* 0x004fea000383ffff */
[----:B------:R-:W-:Y:S05]  /*8100*/  BRA `(.L_x_158) ;  /* 0xffffffcc00dc7947 */ /* 0x000fea000383ffff */
.L_x_87:
[----:B-1----:R1:W2:Y:S02]  /*8110*/  SYNCS.PHASECHK.TRANS64.TRYWAIT P0, [R0+URZ+0x80], R2 ;  /* 0x00008002000075a7 */ /* 0x0022a400080011ff */
[----:B--2---:R-:W-:Y:S05]  /*8120*/  @!P0 NANOSLEEP.SYNCS 0x989680 ;  /* 0x009896800000895d */ /* 0x004fea0003900000 */
[----:B------:R-:W2:Y:S02]  /*8130*/  @!P0 SYNCS.PHASECHK.TRANS64 P0, [R0+URZ+0x80], R2 ;  /* 0x00008002000085a7 */ /* 0x000ea400080010ff */
[----:B--2---:R-:W-:Y:S05]  /*8140*/  @!P0 BRA `(.L_x_87) ;  /* 0xfffffffc00f08947 */ /* 0x004fea000383ffff */
[----:B------:R-:W-:Y:S05]  /*8150*/  BRA `(.L_x_159) ;  /* 0xffffffd000c87947 */ /* 0x000fea000383ffff */
.L_x_97:
[----:B-1----:R1:W3:Y:S02]  /*8160*/  SYNCS.PHASECHK.TRANS64.TRYWAIT P1, [R2+URZ+0x40], R4 ;  /* 0x00004004020075a7 */ /* 0x0022e400080211ff */
[----:B---3--:R-:W-:Y:S05]  /*8170*/  @!P1 NANOSLEEP.SYNCS 0x989680 ;  /* 0x009896800000995d */ /* 0x008fea0003900000 */
[----:B------:R-:W3:Y:S02]  /*8180*/  @!P1 SYNCS.PHASECHK.TRANS64 P1, [R2+URZ+0x40], R4 ;  /* 0x00004004020095a7 */ /* 0x000ee400080210ff */
[----:B---3--:R-:W-:Y:S05]  /*8190*/  @!P1 BRA `(.L_x_97) ;  /* 0xfffffffc00f09947 */ /* 0x008fea000383ffff */
[----:B------:R-:W-:Y:S05]  /*81a0*/  BRA `(.L_x_96) ;  /* 0xffffffe000387947 */ /* 0x000fea000383ffff */
.L_x_99:
[----:B-1----:R1:W2:Y:S02]  /*81b0*/  SYNCS.PHASECHK.TRANS64.TRYWAIT P0, [R27+URZ+0xa0], R3 ;  /* 0x0000a0031b0075a7 */ /* 0x0022a400080011ff */
[----:B--2---:R-:W-:Y:S05]  /*81c0*/  @!P0 NANOSLEEP.SYNCS 0x989680 ;  /* 0x009896800000895d */ /* 0x004fea0003900000 */
[----:B------:R-:W2:Y:S02]  /*81d0*/  @!P0 SYNCS.PHASECHK.TRANS64 P0, [R27+URZ+0xa0], R3 ;  /* 0x0000a0031b0085a7 */ /* 0x000ea400080010ff */
[----:B--2---:R-:W-:Y:S05]  /*81e0*/  @!P0 BRA `(.L_x_99) ;  /* 0xfffffffc00f08947 */ /* 0x004fea000383ffff */
[----:B------:R-:W-:Y:S05]  /*81f0*/  BRA `(.L_x_98) ;  /* 0xffffffe000887947 */ /* 0x000fea000383ffff */
.L_x_110:
[----:B-1----:R1:W2:Y:S02]  /*8200*/  SYNCS.PHASECHK.TRANS64.TRYWAIT P0, [R2+URZ+0x40], R63 ;  /* 0x0000403f020075a7 */ /* 0x0022a400080011ff */
[----:B--2---:R-:W-:Y:S05]  /*8210*/  @!P0 NANOSLEEP.SYNCS 0x989680 ;  /* 0x009896800000895d */ /* 0x004fea0003900000 */
[----:B------:R-:W2:Y:S02]  /*8220*/  @!P0 SYNCS.PHASECHK.TRANS64 P0, [R2+URZ+0x40], R63 ;  /* 0x0000403f020085a7 */ /* 0x000ea400080010ff */
[----:B--2---:R-:W-:Y:S05]  /*8230*/  @!P0 BRA `(.L_x_110) ;  /* 0xfffffffc00f08947 */ /* 0x004fea000383ffff */
[----:B------:R-:W-:Y:S05]  /*8240*/  BRA `(.L_x_109) ;  /* 0xffffffe8009c7947 */ /* 0x000fea000383ffff */
        .weak           $__internal_0_$__cuda_sm10x_tcgen05_guardrail_trap_col_being_dealloced_not_returned_by_alloc
        .type           $__internal_0_$__cuda_sm10x_tcgen05_guardrail_trap_col_being_dealloced_not_returned_by_alloc,@function
        .size           $__internal_0_$__cuda_sm10x_tcgen05_guardrail_trap_col_being_dealloced_not_returned_by_alloc,($__internal_1_$__cuda_sm10x_tcgen05_guardrail_trap_phase_invalid_during_alloc - $__internal_0_$__cuda_sm10x_tcgen05_guardrail_trap_col_being_dealloced_not_returned_by_alloc)
$__internal_0_$__cuda_sm10x_tcgen05_guardrail_trap_col_being_dealloced_not_returned_by_alloc:
[----:B------:R-:W-:Y:S05]  /*8250*/  BPT.TRAP 0x1 ;  /* 0x000000040000795c */ /* 0x000fea0000300000 */
[----:B------:R-:W-:-:S04]  /*8260*/  HFMA2 R3, -RZ, RZ, 0, 0 ;  /* 0x00000000ff037431 */ /* 0x000fc800000001ff */
[----:B------:R-:W-:Y:S05]  /*8270*/  RET.REL.NODEC R2 `(_ZN7cutlass13device_kernelINS_4gemm6kernel13GemmUniversalIN4cute5tupleIJiiiiEEENS1_10collective13CollectiveMmaINS1_35MainloopSm100TmaUmmaWarpSpecializedILi4ELi2ELi4ENS5_IJNS4_1CILi1EEENSA_ILi2EEESB_EEEEENS5_IJNSA_ILi64EEESF_NSA_ILi128EEEEEENS_10bfloat16_tENS5_IJlSB_lEEESI_SJ_NS4_8TiledMMAINS4_8MMA_AtomIJNS4_20SM100_MMA_F16BF16_SSISI_SI_fLi64ELi64ELNS4_4UMMA5MajorE0ELSO_0ELNSN_7ScaleInE0ELSP_0EEEEEENS4_6LayoutINS5_IJSB_SB_SB_EEENS5_IJNSA_ILi0EEESU_SU_EEEEENS5_IJNS4_10UnderscoreESX_SX_EEEEENS4_23SM90_TMA_LOAD_MULTICASTENS4_14ComposedLayoutINS4_7SwizzleILi3ELi4ELi3EEENS4_18smem_ptr_flag_bitsILi16EEENSS_INS5_IJNSA_ILi8EEESF_EEENS5_IJSF_SB_EEEEEEEvNS4_8identityENS4_13SM90_TMA_LOADES1A_vS1B_EENS_8epilogue10collective18CollectiveEpilogueINS1E_23Sm100TmaWarpSpecializedILi3ELi2ELi16ELb1ELb0EEEJSH_NS5_IJNSS_ISF_SB_EENSS_INSA_ILi32EEESB_EEEEESI_SJ_SI_SJ_NS1E_6fusion15FusionCallbacksIS1I_NS1N_17LinearCombinationISI_fSI_fLNS_15FloatRoundStyleE2EEESH_S1M_JEEENS4_5SM1004TMEM4LOAD26SM100_TMEM_LOAD_16dp256b4xES1C_NS11_INS12_ILi2ELi4ELi3EEES15_NSS_INS5_IJS16_S1K_EEENS5_IJS1K_SB_EEEEEEENS4_17SM75_U32x4_LDSM_NENS4_14SM90_TMA_STOREES21_NS4_17SM90_U32x4_STSM_NENS4_39AutoVectorizingCopyWithAssumedAlignmentILi128EEEEEEvvEEEEvNT_6ParamsE) ;  /* 0xffffff7c02607950 */ /* 0x000fea0003c3ffff */
        .weak           $__internal_1_$__cuda_sm10x_tcgen05_guardrail_trap_phase_invalid_during_alloc
        .type           $__internal_1_$__cuda_sm10x_tcgen05_guardrail_trap_phase_invalid_during_alloc,@function
        .size           $__internal_1_$__cuda_sm10x_tcgen05_guardrail_trap_phase_invalid_during_alloc,($__internal_2_$__cuda_sm10x_tcgen05_guardrail_trap_unallocated_columns_being_dealloced - $__internal_1_$__cuda_sm10x_tcgen05_guardrail_trap_phase_invalid_during_alloc)
$__internal_1_$__cuda_sm10x_tcgen05_guardrail_trap_phase_invalid_during_alloc:
[----:B------:R-:W-:Y:S05]  /*8280*/  BPT.TRAP 0x1 ;  /* 0x000000040000795c */ /* 0x000fea0000300000 */
[----:B------:R-:W-:-:S04]  /*8290*/  MOV R5, 0x0 ;  /* 0x0000000000057802 */ /* 0x000fc80000000f00 */
[----:B------:R-:W-:Y:S05]  /*82a0*/  RET.REL.NODEC R4 `(_ZN7cutlass13device_kernelINS_4gemm6kernel13GemmUniversalIN4cute5tupleIJiiiiEEENS1_10collective13CollectiveMmaINS1_35MainloopSm100TmaUmmaWarpSpecializedILi4ELi2ELi4ENS5_IJNS4_1CILi1EEENSA_ILi2EEESB_EEEEENS5_IJNSA_ILi64EEESF_NSA_ILi128EEEEEENS_10bfloat16_tENS5_IJlSB_lEEESI_SJ_NS4_8TiledMMAINS4_8MMA_AtomIJNS4_20SM100_MMA_F16BF16_SSISI_SI_fLi64ELi64ELNS4_4UMMA5MajorE0ELSO_0ELNSN_7ScaleInE0ELSP_0EEEEEENS4_6LayoutINS5_IJSB_SB_SB_EEENS5_IJNSA_ILi0EEESU_SU_EEEEENS5_IJNS4_10UnderscoreESX_SX_EEEEENS4_23SM90_TMA_LOAD_MULTICASTENS4_14ComposedLayoutINS4_7SwizzleILi3ELi4ELi3EEENS4_18smem_ptr_flag_bitsILi16EEENSS_INS5_IJNSA_ILi8EEESF_EEENS5_IJSF_SB_EEEEEEEvNS4_8identityENS4_13SM90_TMA_LOADES1A_vS1B_EENS_8epilogue10collective18CollectiveEpilogueINS1E_23Sm100TmaWarpSpecializedILi3ELi2ELi16ELb1ELb0EEEJSH_NS5_IJNSS_ISF_SB_EENSS_INSA_ILi32EEESB_EEEEESI_SJ_SI_SJ_NS1E_6fusion15FusionCallbacksIS1I_NS1N_17LinearCombinationISI_fSI_fLNS_15FloatRoundStyleE2EEESH_S1M_JEEENS4_5SM1004TMEM4LOAD26SM100_TMEM_LOAD_16dp256b4xES1C_NS11_INS12_ILi2ELi4ELi3EEES15_NSS_INS5_IJS16_S1K_EEENS5_IJS1K_SB_EEEEEEENS4_17SM75_U32x4_LDSM_NENS4_14SM90_TMA_STOREES21_NS4_17SM90_U32x4_STSM_NENS4_39AutoVectorizingCopyWithAssumedAlignmentILi128EEEEEEvvEEEEvNT_6ParamsE) ;  /* 0xffffff7c04547950 */ /* 0x000fea0003c3ffff */
        .weak           $__internal_2_$__cuda_sm10x_tcgen05_guardrail_trap_unallocated_columns_being_dealloced
        .type           $__internal_2_$__cuda_sm10x_tcgen05_guardrail_trap_unallocated_columns_being_dealloced,@function
        .size           $__internal_2_$__cuda_sm10x_tcgen05_guardrail_trap_unallocated_columns_being_dealloced,(.L_x_161 - $__internal_2_$__cuda_sm10x_tcgen05_guardrail_trap_unallocated_columns_being_dealloced)
$__internal_2_$__cuda_sm10x_tcgen05_guardrail_trap_unallocated_columns_being_dealloced:
[----:B------:R-:W-:Y:S05]  /*82b0*/  BPT.TRAP 0x1 ;  /* 0x000000040000795c */ /* 0x000fea0000300000 */
[----:B------:R-:W-:-:S04]  /*82c0*/  HFMA2 R3, -RZ, RZ, 0, 0 ;  /* 0x00000000ff037431 */ /* 0x000fc800000001ff */
[----:B------:R-:W-:Y:S05]  /*82d0*/  RET.REL.NODEC R2 `(_ZN7cutlass13device_kernelINS_4gemm6kernel13GemmUniversalIN4cute5tupleIJiiiiEEENS1_10collective13CollectiveMmaINS1_35MainloopSm100TmaUmmaWarpSpecializedILi4ELi2ELi4ENS5_IJNS4_1CILi1EEENSA_ILi2EEESB_EEEEENS5_IJNSA_ILi64EEESF_NSA_ILi128EEEEEENS_10bfloat16_tENS5_IJlSB_lEEESI_SJ_NS4_8TiledMMAINS4_8MMA_AtomIJNS4_20SM100_MMA_F16BF16_SSISI_SI_fLi64ELi64ELNS4_4UMMA5MajorE0ELSO_0ELNSN_7ScaleInE0ELSP_0EEEEEENS4_6LayoutINS5_IJSB_SB_SB_EEENS5_IJNSA_ILi0EEESU_SU_EEEEENS5_IJNS4_10UnderscoreESX_SX_EEEEENS4_23SM90_TMA_LOAD_MULTICASTENS4_14ComposedLayoutINS4_7SwizzleILi3ELi4ELi3EEENS4_18smem_ptr_flag_bitsILi16EEENSS_INS5_IJNSA_ILi8EEESF_EEENS5_IJSF_SB_EEEEEEEvNS4_8identityENS4_13SM90_TMA_LOADES1A_vS1B_EENS_8epilogue10collective18CollectiveEpilogueINS1E_23Sm100TmaWarpSpecializedILi3ELi2ELi16ELb1ELb0EEEJSH_NS5_IJNSS_ISF_SB_EENSS_INSA_ILi32EEESB_EEEEESI_SJ_SI_SJ_NS1E_6fusion15FusionCallbacksIS1I_NS1N_17LinearCombinationISI_fSI_fLNS_15FloatRoundStyleE2EEESH_S1M_JEEENS4_5SM1004TMEM4LOAD26SM100_TMEM_LOAD_16dp256b4xES1C_NS11_INS12_ILi2ELi4ELi3EEES15_NSS_INS5_IJS16_S1K_EEENS5_IJS1K_SB_EEEEEEENS4_17SM75_U32x4_LDSM_NENS4_14SM90_TMA_STOREES21_NS4_17SM90_U32x4_STSM_NENS4_39AutoVectorizingCopyWithAssumedAlignmentILi128EEEEEEvvEEEEvNT_6ParamsE) ;  /* 0xffffff7c02487950 */ /* 0x000fea0003c3ffff */
.L_x_160:
[----:B------:R-:W-:-:S00]  /*82e0*/  BRA `(.L_x_160) ;  /* 0xfffffffc00fc7947 */ /* 0x000fc0000383ffff */
[----:B------:R-:W-:-:S00]  /*82f0*/  NOP ;  /* 0x0000000000007918 */ /* 0x000fc00000000000 */
        /* <DEDUP_REMOVED lines=8> */
.L_x_161:


//--------------------- .nv.global.init           --------------------------
	.section	.nv.global.init,"aw",@progbits
.nv.global.init:
	.type		$str$27,@object
	.size		$str$27,($str$28 - $str$27)
$str$27:
        /*0000*/ 	.byte	0x28, 0x61, 0x64, 0x64, 0x72, 0x65, 0x73, 0x73, 0x20, 0x26, 0x20, 0x6d, 0x61, 0x73, 0x6b, 0x29
        /*0010*/ 	.byte	0x20, 0x3d, 0x3d, 0x20, 0x30, 0x00
	.type		$str$28,@object
	.size		$str$28,($str$26 - $str$28)
$str$28:
        /*0016*/ 	.byte	0x2f, 0x74, 0x6d, 0x70, 0x2f, 0x63, 0x75, 0x74, 0x6c, 0x61, 0x73, 0x73, 0x5f, 0x73, 0x77, 0x65
        /*0026*/ 	.byte	0x65, 0x70, 0x5f, 0x73, 0x72, 0x63, 0x2f, 0x69, 0x6e, 0x63, 0x6c, 0x75, 0x64, 0x65, 0x2f, 0x63
        /*0036*/ 	.byte	0x75, 0x74, 0x65, 0x2f, 0x70, 0x6f, 0x69, 0x6e, 0x74, 0x65, 0x72, 0x5f, 0x66, 0x6c, 0x61, 0x67
        /*0046*/ 	.byte	0x67, 0x65, 0x64, 0x2e, 0x68, 0x70, 0x70, 0x00
	.type		$str$26,@object
	.size		$str$26,($str$25 - $str$26)
$str$26:
        /*004e*/ 	.byte	0x2f, 0x74, 0x6d, 0x70, 0x2f, 0x63, 0x75, 0x74, 0x6c, 0x61, 0x73, 0x73, 0x5f, 0x73, 0x77, 0x65
        /*005e*/ 	.byte	0x65, 0x70, 0x5f, 0x73, 0x72, 0x63, 0x2f, 0x69, 0x6e, 0x63, 0x6c, 0x75, 0x64, 0x65, 0x2f, 0x63
        /*006e*/ 	.byte	0x75, 0x74, 0x65, 0x2f, 0x61, 0x74, 0x6f, 0x6d, 0x2f, 0x63, 0x6f, 0x70, 0x79, 0x5f, 0x74, 0x72
        /*007e*/ 	.byte	0x61, 0x69, 0x74, 0x73, 0x5f, 0x73, 0x6d, 0x31, 0x30, 0x30, 0x2e, 0x68, 0x70, 0x70, 0x00
	.type		$str$25,@object
	.size		$str$25,(__unnamed_1 - $str$25)
$str$25:
        /*008d*/ 	.byte	0x28, 0x28, 0x75, 0x69, 0x6e, 0x74, 0x33, 0x32, 0x5f, 0x74, 0x28, 0x74, 0x68, 0x72, 0x65, 0x61
        /*009d*/ 	.byte	0x64, 0x49, 0x64, 0x78, 0x2e, 0x78, 0x29, 0x20, 0x2f, 0x20, 0x33, 0x32, 0x29, 0x20, 0x25, 0x20
        /*00ad*/ 	.byte	0x34, 0x29, 0x20, 0x3d, 0x3d, 0x20, 0x28, 0x28, 0x28, 0x74, 0x6d, 0x65, 0x6d, 0x5f, 0x61, 0x64
        /*00bd*/ 	.byte	0x64, 0x72, 0x20, 0x3e, 0x3e, 0x20, 0x31, 0x36, 0x29, 0x20, 0x2f, 0x20, 0x33, 0x32, 0x29, 0x20
        /*00cd*/ 	.byte	0x25, 0x20, 0x34, 0x29, 0x00
	.type		__unnamed_1,@object
	.size		__unnamed_1,(__unnamed_2 - __unnamed_1)
__unnamed_1:
        /*00d2*/ 	.byte	0x61, 0x75, 0x74, 0x6f, 0x20, 0x63, 0x75, 0x74, 0x65, 0x3a, 0x3a, 0x61, 0x73, 0x5f, 0x70, 0x6f
        /* <DEDUP_REMOVED lines=24> */
        /*0262*/ 	.byte	0x30, 0x34, 0x38, 0x3e, 0x3e, 0x3e, 0x3e, 0x5d, 0x00
	.type		__unnamed_2,@object
	.size		__unnamed_2,(.L_2 - __unnamed_2)
__unnamed_2:
        /* <DEDUP_REMOVED lines=45> */
        /*053b*/ 	.byte	0x3e, 0x3e, 0x3e, 0x5d, 0x00
.L_2:


//--------------------- .nv.shared._ZN7cutlass13device_kernelINS_4gemm6kernel13GemmUniversalIN4cute5tupleIJiiiiEEENS1_10collective13CollectiveMmaINS1_35MainloopSm100TmaUmmaWarpSpecializedILi4ELi2ELi4ENS5_IJNS4_1CILi1EEENSA_ILi2EEESB_EEEEENS5_IJNSA_ILi64EEESF_NSA_ILi128EEEEEENS_10bfloat16_tENS5_IJlSB_lEEESI_SJ_NS4_8TiledMMAINS4_8MMA_AtomIJNS4_20SM100_MMA_F16BF16_SSISI_SI_fLi64ELi64ELNS4_4UMMA5MajorE0ELSO_0ELNSN_7ScaleInE0ELSP_0EEEEEENS4_6LayoutINS5_IJSB_SB_SB_EEENS5_IJNSA_ILi0EEESU_SU_EEEEENS5_IJNS4_10UnderscoreESX_SX_EEEEENS4_23SM90_TMA_LOAD_MULTICASTENS4_14ComposedLayoutINS4_7SwizzleILi3ELi4ELi3EEENS4_18smem_ptr_flag_bitsILi16EEENSS_INS5_IJNSA_ILi8EEESF_EEENS5_IJSF_SB_EEEEEEEvNS4_8identityENS4_13SM90_TMA_LOADES1A_vS1B_EENS_8epilogue10collective18CollectiveEpilogueINS1E_23Sm100TmaWarpSpecializedILi3ELi2ELi16ELb1ELb0EEEJSH_NS5_IJNSS_ISF_SB_EENSS_INSA_ILi32EEESB_EEEEESI_SJ_SI_SJ_NS1E_6fusion15FusionCallbacksIS1I_NS1N_17LinearCombinationISI_fSI_fLNS_15FloatRoundStyleE2EEESH_S1M_JEEENS4_5SM1004TMEM4LOAD26SM100_TMEM_LOAD_16dp256b4xES1C_NS11_INS12_ILi2ELi4ELi3EEES15_NSS_INS5_IJS16_S1K_EEENS5_IJS1K_SB_EEEEEEENS4_17SM75_U32x4_LDSM_NENS4_14SM90_TMA_STOREES21_NS4_17SM90_U32x4_STSM_NENS4_39AutoVectorizingCopyWithAssumedAlignmentILi128EEEEEEvvEEEEvNT_6ParamsE --------------------------
	.section	.nv.shared._ZN7cutlass13device_kernelINS_4gemm6kernel13GemmUniversalIN4cute5tupleIJiiiiEEENS1_10collective13CollectiveMmaINS1_35MainloopSm100TmaUmmaWarpSpecializedILi4ELi2ELi4ENS5_IJNS4_1CILi1EEENSA_ILi2EEESB_EEEEENS5_IJNSA_ILi64EEESF_NSA_ILi128EEEEEENS_10bfloat16_tENS5_IJlSB_lEEESI_SJ_NS4_8TiledMMAINS4_8MMA_AtomIJNS4_20SM100_MMA_F16BF16_SSISI_SI_fLi64ELi64ELNS4_4UMMA5MajorE0ELSO_0ELNSN_7ScaleInE0ELSP_0EEEEEENS4_6LayoutINS5_IJSB_SB_SB_EEENS5_IJNSA_ILi0EEESU_SU_EEEEENS5_IJNS4_10UnderscoreESX_SX_EEEEENS4_23SM90_TMA_LOAD_MULTICASTENS4_14ComposedLayoutINS4_7SwizzleILi3ELi4ELi3EEENS4_18smem_ptr_flag_bitsILi16EEENSS_INS5_IJNSA_ILi8EEESF_EEENS5_IJSF_SB_EEEEEEEvNS4_8identityENS4_13SM90_TMA_LOADES1A_vS1B_EENS_8epilogue10collective18CollectiveEpilogueINS1E_23Sm100TmaWarpSpecializedILi3ELi2ELi16ELb1ELb0EEEJSH_NS5_IJNSS_ISF_SB_EENSS_INSA_ILi32EEESB_EEEEESI_SJ_SI_SJ_NS1E_6fusion15FusionCallbacksIS1I_NS1N_17LinearCombinationISI_fSI_fLNS_15FloatRoundStyleE2EEESH_S1M_JEEENS4_5SM1004TMEM4LOAD26SM100_TMEM_LOAD_16dp256b4xES1C_NS11_INS12_ILi2ELi4ELi3EEES15_NSS_INS5_IJS16_S1K_EEENS5_IJS1K_SB_EEEEEEENS4_17SM75_U32x4_LDSM_NENS4_14SM90_TMA_STOREES21_NS4_17SM90_U32x4_STSM_NENS4_39AutoVectorizingCopyWithAssumedAlignmentILi128EEEEEEvvEEEEvNT_6ParamsE,"aw",@nobits
	.sectionflags	@""
	.align	16
	.zero		1024


//--------------------- .nv.shared.reserved.0     --------------------------
	.section	.nv.shared.reserved.0,"aw",@nobits
	.weak		__nv_reservedSMEM_offset_0_alias
	.size		__nv_reservedSMEM_offset_0_alias, 0, 64
	.other		__nv_reservedSMEM_offset_0_alias,@"STO_CUDA_RESERVED_SHARED STV_DEFAULT"
__nv_reservedSMEM_offset_0_alias:
	.zero		0
.nv.shared.reserved.0:
	.zero		64
	.weak		__nv_reservedSMEM_tcgen05_partition
	.type		__nv_reservedSMEM_tcgen05_partition,@object
	.size		__nv_reservedSMEM_tcgen05_partition,(.L_0 - __nv_reservedSMEM_tcgen05_partition)
__nv_reservedSMEM_tcgen05_partition:
	.zero		32
.L_0:


//--------------------- .nv.global                --------------------------
	.section	.nv.global,"aw",@nobits
.nv.global:
	.type		_ZN39_INTERNAL_937c1a90_4_k_cu_bc236b81_66474cute1_E,@object
	.size		_ZN39_INTERNAL_937c1a90_4_k_cu_bc236b81_66474cute1_E,(_ZN39_INTERNAL_937c1a90_4_k_cu_bc236b81_66474cuda3std3__45__cpo6cbeginE - _ZN39_INTERNAL_937c1a90_4_k_cu_bc236b81_66474cute1_E)
_ZN39_INTERNAL_937c1a90_4_k_cu_bc236b81_66474cute1_E:
	.zero		1
	.type		_ZN39_INTERNAL_937c1a90_4_k_cu_bc236b81_66474cuda3std3__45__cpo6cbeginE,@object
	.size		_ZN39_INTERNAL_937c1a90_4_k_cu_bc236b81_66474cuda3std3__45__cpo6cbeginE,(_ZN39_INTERNAL_937c1a90_4_k_cu_bc236b81_66474cuda3std3__48in_placeE - _ZN39_INTERNAL_937c1a90_4_k_cu_bc236b81_66474cuda3std3__45__cpo6cbeginE)
_ZN39_INTERNAL_937c1a90_4_k_cu_bc236b81_66474cuda3std3__45__cpo6cbeginE:
	.zero		1
	.type		_ZN39_INTERNAL_937c1a90_4_k_cu_bc236b81_66474cuda3std3__48in_placeE,@object
	.size		_ZN39_INTERNAL_937c1a90_4_k_cu_bc236b81_66474cuda3std3__48in_placeE,(_ZN39_INTERNAL_937c1a90_4_k_cu_bc236b81_66474cuda3std6ranges3__45__cpo9iter_moveE - _ZN39_INTERNAL_937c1a90_4_k_cu_bc236b81_66474cuda3std3__48in_placeE)
_ZN39_INTERNAL_937c1a90_4_k_cu_bc236b81_66474cuda3std3__48in_placeE:
	.zero		1
	.type		_ZN39_INTERNAL_937c1a90_4_k_cu_bc236b81_66474cuda3std6ranges3__45__cpo9iter_moveE,@object
	.size		_ZN39_INTERNAL_937c1a90_4_k_cu_bc236b81_66474cuda3std6ranges3__45__cpo9iter_moveE,(_ZN39_INTERNAL_937c1a90_4_k_cu_bc236b81_66474cuda3std3__45__cpo5beginE - _ZN39_INTERNAL_937c1a90_4_k_cu_bc236b81_66474cuda3std6ranges3__45__cpo9iter_moveE)
_ZN39_INTERNAL_937c1a90_4_k_cu_bc236b81_66474cuda3std6ranges3__45__cpo9iter_moveE:
	.zero		1
	.type		_ZN39_INTERNAL_937c1a90_4_k_cu_bc236b81_66474cuda3std3__45__cpo5beginE,@object
	.size		_ZN39_INTERNAL_937c1a90_4_k_cu_bc236b81_66474cuda3std3__45__cpo5beginE,(_ZN39_INTERNAL_937c1a90_4_k_cu_bc236b81_66474cuda3std3__441_GLOBAL__N__937c1a90_4_k_cu_bc236b81_66476ignoreE - _ZN39_INTERNAL_937c1a90_4_k_cu_bc236b81_66474cuda3std3__45__cpo5beginE)
_ZN39_INTERNAL_937c1a90_4_k_cu_bc236b81_66474cuda3std3__45__cpo5beginE:
	.zero		1
	.type		_ZN39_INTERNAL_937c1a90_4_k_cu_bc236b81_66474cuda3std3__441_GLOBAL__N__937c1a90_4_k_cu_bc236b81_66476ignoreE,@object
	.size		_ZN39_INTERNAL_937c1a90_4_k_cu_bc236b81_66474cuda3std3__441_GLOBAL__N__937c1a90_4_k_cu_bc236b81_66476ignoreE,(_ZN39_INTERNAL_937c1a90_4_k_cu_bc236b81_66474cute7productE - _ZN39_INTERNAL_937c1a90_4_k_cu_bc236b81_66474cuda3std3__441_GLOBAL__N__937c1a90_4_k_cu_bc236b81_66476ignoreE)
_ZN39_INTERNAL_937c1a90_4_k_cu_bc236b81_66474cuda3std3__441_GLOBAL__N__937c1a90_4_k_cu_bc236b81_66476ignoreE:
	.zero		1
	.type		_ZN39_INTERNAL_937c1a90_4_k_cu_bc236b81_66474cute7productE,@object
	.size		_ZN39_INTERNAL_937c1a90_4_k_cu_bc236b81_66474cute7productE,(_ZN39_INTERNAL_937c1a90_4_k_cu_bc236b81_66474cuda3std3__45__cpo3endE - _ZN39_INTERNAL_937c1a90_4_k_cu_bc236b81_66474cute7productE)
_ZN39_INTERNAL_937c1a90_4_k_cu_bc236b81_66474cute7productE:
	.zero		1
	.type		_ZN39_INTERNAL_937c1a90_4_k_cu_bc236b81_66474cuda3std3__45__cpo3endE,@object
	.size		_ZN39_INTERNAL_937c1a90_4_k_cu_bc236b81_66474cuda3std3__45__cpo3endE,(_ZN39_INTERNAL_937c1a90_4_k_cu_bc236b81_66474cuda3std3__419piecewise_constructE - _ZN39_INTERNAL_937c1a90_4_k_cu_bc236b81_66474cuda3std3__45__cpo3endE)
_ZN39_INTERNAL_937c1a90_4_k_cu_bc236b81_66474cuda3std3__45__cpo3endE:
	.zero		1
	.type		_ZN39_INTERNAL_937c1a90_4_k_cu_bc236b81_66474cuda3std3__419piecewise_constructE,@object
	.size		_ZN39_INTERNAL_937c1a90_4_k_cu_bc236b81_66474cuda3std3__419piecewise_constructE,(_ZN39_INTERNAL_937c1a90_4_k_cu_bc236b81_66474cuda3std3__45__cpo4cendE - _ZN39_INTERNAL_937c1a90_4_k_cu_bc236b81_66474cuda3std3__419piecewise_constructE)
_ZN39_INTERNAL_937c1a90_4_k_cu_bc236b81_66474cuda3std3__419piecewise_constructE:
	.zero		1
	.type		_ZN39_INTERNAL_937c1a90_4_k_cu_bc236b81_66474cuda3std3__45__cpo4cendE,@object
	.size		_ZN39_INTERNAL_937c1a90_4_k_cu_bc236b81_66474cuda3std3__45__cpo4cendE,(_ZN39_INTERNAL_937c1a90_4_k_cu_bc236b81_66474cuda3std6ranges3__45__cpo4swapE - _ZN39_INTERNAL_937c1a90_4_k_cu_bc236b81_66474cuda3std3__45__cpo4cendE)
_ZN39_INTERNAL_937c1a90_4_k_cu_bc236b81_66474cuda3std3__45__cpo4cendE:
	.zero		1
	.type		_ZN39_INTERNAL_937c1a90_4_k_cu_bc236b81_66474cuda3std6ranges3__45__cpo4swapE,@object
	.size		_ZN39_INTERNAL_937c1a90_4_k_cu_bc236b81_66474cuda3std6ranges3__45__cpo4swapE,(.L_10 - _ZN39_INTERNAL_937c1a90_4_k_cu_bc236b81_66474cuda3std6ranges3__45__cpo4swapE)
_ZN39_INTERNAL_937c1a90_4_k_cu_bc236b81_66474cuda3std6ranges3__45__cpo4swapE:
	.zero		1
.L_10:


//--------------------- .nv.constant0._ZN7cutlass13device_kernelINS_4gemm6kernel13GemmUniversalIN4cute5tupleIJiiiiEEENS1_10collective13CollectiveMmaINS1_35MainloopSm100TmaUmmaWarpSpecializedILi4ELi2ELi4ENS5_IJNS4_1CILi1EEENSA_ILi2EEESB_EEEEENS5_IJNSA_ILi64EEESF_NSA_ILi128EEEEEENS_10bfloat16_tENS5_IJlSB_lEEESI_SJ_NS4_8TiledMMAINS4_8MMA_AtomIJNS4_20SM100_MMA_F16BF16_SSISI_SI_fLi64ELi64ELNS4_4UMMA5MajorE0ELSO_0ELNSN_7ScaleInE0ELSP_0EEEEEENS4_6LayoutINS5_IJSB_SB_SB_EEENS5_IJNSA_ILi0EEESU_SU_EEEEENS5_IJNS4_10UnderscoreESX_SX_EEEEENS4_23SM90_TMA_LOAD_MULTICASTENS4_14ComposedLayoutINS4_7SwizzleILi3ELi4ELi3EEENS4_18smem_ptr_flag_bitsILi16EEENSS_INS5_IJNSA_ILi8EEESF_EEENS5_IJSF_SB_EEEEEEEvNS4_8identityENS4_13SM90_TMA_LOADES1A_vS1B_EENS_8epilogue10collective18CollectiveEpilogueINS1E_23Sm100TmaWarpSpecializedILi3ELi2ELi16ELb1ELb0EEEJSH_NS5_IJNSS_ISF_SB_EENSS_INSA_ILi32EEESB_EEEEESI_SJ_SI_SJ_NS1E_6fusion15FusionCallbacksIS1I_NS1N_17LinearCombinationISI_fSI_fLNS_15FloatRoundStyleE2EEESH_S1M_JEEENS4_5SM1004TMEM4LOAD26SM100_TMEM_LOAD_16dp256b4xES1C_NS11_INS12_ILi2ELi4ELi3EEES15_NSS_INS5_IJS16_S1K_EEENS5_IJS1K_SB_EEEEEEENS4_17SM75_U32x4_LDSM_NENS4_14SM90_TMA_STOREES21_NS4_17SM90_U32x4_STSM_NENS4_39AutoVectorizingCopyWithAssumedAlignmentILi128EEEEEEvvEEEEvNT_6ParamsE --------------------------
	.section	.nv.constant0._ZN7cutlass13device_kernelINS_4gemm6kernel13GemmUniversalIN4cute5tupleIJiiiiEEENS1_10collective13CollectiveMmaINS1_35MainloopSm100TmaUmmaWarpSpecializedILi4ELi2ELi4ENS5_IJNS4_1CILi1EEENSA_ILi2EEESB_EEEEENS5_IJNSA_ILi64EEESF_NSA_ILi128EEEEEENS_10bfloat16_tENS5_IJlSB_lEEESI_SJ_NS4_8TiledMMAINS4_8MMA_AtomIJNS4_20SM100_MMA_F16BF16_SSISI_SI_fLi64ELi64ELNS4_4UMMA5MajorE0ELSO_0ELNSN_7ScaleInE0ELSP_0EEEEEENS4_6LayoutINS5_IJSB_SB_SB_EEENS5_IJNSA_ILi0EEESU_SU_EEEEENS5_IJNS4_10UnderscoreESX_SX_EEEEENS4_23SM90_TMA_LOAD_MULTICASTENS4_14ComposedLayoutINS4_7SwizzleILi3ELi4ELi3EEENS4_18smem_ptr_flag_bitsILi16EEENSS_INS5_IJNSA_ILi8EEESF_EEENS5_IJSF_SB_EEEEEEEvNS4_8identityENS4_13SM90_TMA_LOADES1A_vS1B_EENS_8epilogue10collective18CollectiveEpilogueINS1E_23Sm100TmaWarpSpecializedILi3ELi2ELi16ELb1ELb0EEEJSH_NS5_IJNSS_ISF_SB_EENSS_INSA_ILi32EEESB_EEEEESI_SJ_SI_SJ_NS1E_6fusion15FusionCallbacksIS1I_NS1N_17LinearCombinationISI_fSI_fLNS_15FloatRoundStyleE2EEESH_S1M_JEEENS4_5SM1004TMEM4LOAD26SM100_TMEM_LOAD_16dp256b4xES1C_NS11_INS12_ILi2ELi4ELi3EEES15_NSS_INS5_IJS16_S1K_EEENS5_IJS1K_SB_EEEEEEENS4_17SM75_U32x4_LDSM_NENS4_14SM90_TMA_STOREES21_NS4_17SM90_U32x4_STSM_NENS4_39AutoVectorizingCopyWithAssumedAlignmentILi128EEEEEEvvEEEEvNT_6ParamsE,"a",@progbits
	.sectionflags	@""
	.align	4
.nv.constant0._ZN7cutlass13device_kernelINS_4gemm6kernel13GemmUniversalIN4cute5tupleIJiiiiEEENS1_10collective13CollectiveMmaINS1_35MainloopSm100TmaUmmaWarpSpecializedILi4ELi2ELi4ENS5_IJNS4_1CILi1EEENSA_ILi2EEESB_EEEEENS5_IJNSA_ILi64EEESF_NSA_ILi128EEEEEENS_10bfloat16_tENS5_IJlSB_lEEESI_SJ_NS4_8TiledMMAINS4_8MMA_AtomIJNS4_20SM100_MMA_F16BF16_SSISI_SI_fLi64ELi64ELNS4_4UMMA5MajorE0ELSO_0ELNSN_7ScaleInE0ELSP_0EEEEEENS4_6LayoutINS5_IJSB_SB_SB_EEENS5_IJNSA_ILi0EEESU_SU_EEEEENS5_IJNS4_10UnderscoreESX_SX_EEEEENS4_23SM90_TMA_LOAD_MULTICASTENS4_14ComposedLayoutINS4_7SwizzleILi3ELi4ELi3EEENS4_18smem_ptr_flag_bitsILi16EEENSS_INS5_IJNSA_ILi8EEESF_EEENS5_IJSF_SB_EEEEEEEvNS4_8identityENS4_13SM90_TMA_LOADES1A_vS1B_EENS_8epilogue10collective18CollectiveEpilogueINS1E_23Sm100TmaWarpSpecializedILi3ELi2ELi16ELb1ELb0EEEJSH_NS5_IJNSS_ISF_SB_EENSS_INSA_ILi32EEESB_EEEEESI_SJ_SI_SJ_NS1E_6fusion15FusionCallbacksIS1I_NS1N_17LinearCombinationISI_fSI_fLNS_15FloatRoundStyleE2EEESH_S1M_JEEENS4_5SM1004TMEM4LOAD26SM100_TMEM_LOAD_16dp256b4xES1C_NS11_INS12_ILi2ELi4ELi3EEES15_NSS_INS5_IJS16_S1K_EEENS5_IJS1K_SB_EEEEEEENS4_17SM75_U32x4_LDSM_NENS4_14SM90_TMA_STOREES21_NS4_17SM90_U32x4_STSM_NENS4_39AutoVectorizingCopyWithAssumedAlignmentILi128EEEEEEvvEEEEvNT_6ParamsE:
	.zero		2944


//--------------------- SYMBOLS --------------------------

	.type		.nv.reservedSmem.offset0,@object
	.size		.nv.reservedSmem.offset0,0x4
	.type		.nv.reservedSmem.cap,@object
	.size		.nv.reservedSmem.cap,0x4
	.type		__assertfail,@function
